//
// Generated by NVIDIA NVVM Compiler
//
// Compiler Build ID: CL-36424714
// Cuda compilation tools, release 13.0, V13.0.88
// Based on NVVM 20.0.0
//

.version 9.0
.target sm_100
.address_size 64

	// .globl	sgemm_naive
// _ZZ22sgemm_shared_mem_blockE2As has been demoted
// _ZZ22sgemm_shared_mem_blockE2Bs has been demoted
// _ZZ28sgemm_shared_mem_block_asyncE2As has been demoted
// _ZZ28sgemm_shared_mem_block_asyncE2Bs has been demoted
// _ZZ36sgemm_shared_mem_block_async_overlapE2As has been demoted
// _ZZ36sgemm_shared_mem_block_async_overlapE2Bs has been demoted

.visible .entry sgemm_naive(
	.param .u32 sgemm_naive_param_0,
	.param .u32 sgemm_naive_param_1,
	.param .u32 sgemm_naive_param_2,
	.param .f32 sgemm_naive_param_3,
	.param .u64 .ptr .align 1 sgemm_naive_param_4,
	.param .u64 .ptr .align 1 sgemm_naive_param_5,
	.param .f32 sgemm_naive_param_6,
	.param .u64 .ptr .align 1 sgemm_naive_param_7
)
{
	.reg .pred 	%p<13>;
	.reg .b32 	%r<92>;
	.reg .b32 	%f<68>;
	.reg .b64 	%rd<69>;

	ld.param.u32 	%r46, [sgemm_naive_param_0];
	ld.param.u32 	%r44, [sgemm_naive_param_1];
	ld.param.u32 	%r45, [sgemm_naive_param_2];
	ld.param.u64 	%rd4, [sgemm_naive_param_4];
	ld.param.u64 	%rd5, [sgemm_naive_param_5];
	ld.param.u64 	%rd3, [sgemm_naive_param_7];
	cvta.to.global.u64 	%rd1, %rd5;
	cvta.to.global.u64 	%rd2, %rd4;
	mov.u32 	%r47, %ctaid.x;
	mov.u32 	%r48, %ntid.x;
	mul.lo.s32 	%r1, %r47, %r48;
	mov.u32 	%r2, %tid.x;
	add.s32 	%r3, %r1, %r2;
	mov.u32 	%r49, %ctaid.y;
	mov.u32 	%r50, %ntid.y;
	mov.u32 	%r51, %tid.y;
	mad.lo.s32 	%r4, %r49, %r50, %r51;
	setp.ge.u32 	%p1, %r4, %r46;
	setp.ge.u32 	%p2, %r3, %r44;
	or.pred  	%p3, %p1, %p2;
	@%p3 bra 	$L__BB0_14;
	setp.lt.s32 	%p4, %r45, 1;
	mov.f32 	%f67, 0f00000000;
	@%p4 bra 	$L__BB0_13;
	mul.lo.s32 	%r5, %r45, %r4;
	and.b32  	%r6, %r45, 7;
	setp.lt.u32 	%p5, %r45, 8;
	mov.f32 	%f67, 0f00000000;
	mov.b32 	%r90, 0;
	@%p5 bra 	$L__BB0_5;
	and.b32  	%r90, %r45, 2147483640;
	neg.s32 	%r88, %r90;
	add.s32 	%r53, %r2, %r44;
	add.s32 	%r87, %r53, %r1;
	shl.b32 	%r10, %r44, 3;
	shl.b32 	%r54, %r44, 1;
	add.s32 	%r86, %r3, %r54;
	mad.lo.s32 	%r85, %r44, 3, %r3;
	shl.b32 	%r55, %r44, 2;
	add.s32 	%r84, %r3, %r55;
	mad.lo.s32 	%r83, %r44, 5, %r3;
	mad.lo.s32 	%r82, %r44, 6, %r3;
	mad.lo.s32 	%r81, %r44, 7, %r3;
	add.s32 	%r79, %r5, 3;
	mov.f32 	%f67, 0f00000000;
	mov.u32 	%r80, %r3;
$L__BB0_4:
	.pragma "nounroll";
	add.s32 	%r56, %r79, -3;
	mul.wide.u32 	%rd6, %r56, 4;
	add.s64 	%rd7, %rd2, %rd6;
	ld.global.f32 	%f17, [%rd7];
	mul.wide.u32 	%rd8, %r80, 4;
	add.s64 	%rd9, %rd1, %rd8;
	ld.global.f32 	%f18, [%rd9];
	fma.rn.f32 	%f19, %f17, %f18, %f67;
	add.s32 	%r57, %r79, -2;
	mul.wide.u32 	%rd10, %r57, 4;
	add.s64 	%rd11, %rd2, %rd10;
	ld.global.f32 	%f20, [%rd11];
	mul.wide.u32 	%rd12, %r87, 4;
	add.s64 	%rd13, %rd1, %rd12;
	ld.global.f32 	%f21, [%rd13];
	fma.rn.f32 	%f22, %f20, %f21, %f19;
	add.s32 	%r58, %r79, -1;
	mul.wide.u32 	%rd14, %r58, 4;
	add.s64 	%rd15, %rd2, %rd14;
	ld.global.f32 	%f23, [%rd15];
	mul.wide.u32 	%rd16, %r86, 4;
	add.s64 	%rd17, %rd1, %rd16;
	ld.global.f32 	%f24, [%rd17];
	fma.rn.f32 	%f25, %f23, %f24, %f22;
	add.s32 	%r59, %r79, 4;
	mul.wide.u32 	%rd18, %r79, 4;
	add.s64 	%rd19, %rd2, %rd18;
	ld.global.f32 	%f26, [%rd19];
	mul.wide.u32 	%rd20, %r85, 4;
	add.s64 	%rd21, %rd1, %rd20;
	ld.global.f32 	%f27, [%rd21];
	fma.rn.f32 	%f28, %f26, %f27, %f25;
	add.s32 	%r60, %r79, 1;
	mul.wide.u32 	%rd22, %r60, 4;
	add.s64 	%rd23, %rd2, %rd22;
	ld.global.f32 	%f29, [%rd23];
	mul.wide.u32 	%rd24, %r84, 4;
	add.s64 	%rd25, %rd1, %rd24;
	ld.global.f32 	%f30, [%rd25];
	fma.rn.f32 	%f31, %f29, %f30, %f28;
	add.s32 	%r61, %r79, 2;
	mul.wide.u32 	%rd26, %r61, 4;
	add.s64 	%rd27, %rd2, %rd26;
	ld.global.f32 	%f32, [%rd27];
	mul.wide.u32 	%rd28, %r83, 4;
	add.s64 	%rd29, %rd1, %rd28;
	ld.global.f32 	%f33, [%rd29];
	fma.rn.f32 	%f34, %f32, %f33, %f31;
	add.s32 	%r62, %r79, 3;
	mul.wide.u32 	%rd30, %r62, 4;
	add.s64 	%rd31, %rd2, %rd30;
	ld.global.f32 	%f35, [%rd31];
	mul.wide.u32 	%rd32, %r82, 4;
	add.s64 	%rd33, %rd1, %rd32;
	ld.global.f32 	%f36, [%rd33];
	fma.rn.f32 	%f37, %f35, %f36, %f34;
	mul.wide.u32 	%rd34, %r59, 4;
	add.s64 	%rd35, %rd2, %rd34;
	ld.global.f32 	%f38, [%rd35];
	mul.wide.u32 	%rd36, %r81, 4;
	add.s64 	%rd37, %rd1, %rd36;
	ld.global.f32 	%f39, [%rd37];
	fma.rn.f32 	%f67, %f38, %f39, %f37;
	add.s32 	%r88, %r88, 8;
	add.s32 	%r87, %r87, %r10;
	add.s32 	%r86, %r86, %r10;
	add.s32 	%r85, %r85, %r10;
	add.s32 	%r84, %r84, %r10;
	add.s32 	%r83, %r83, %r10;
	add.s32 	%r82, %r82, %r10;
	add.s32 	%r81, %r81, %r10;
	add.s32 	%r80, %r80, %r10;
	add.s32 	%r79, %r79, 8;
	setp.ne.s32 	%p6, %r88, 0;
	@%p6 bra 	$L__BB0_4;
$L__BB0_5:
	setp.eq.s32 	%p7, %r6, 0;
	@%p7 bra 	$L__BB0_13;
	and.b32  	%r39, %r45, 3;
	setp.lt.u32 	%p8, %r6, 4;
	@%p8 bra 	$L__BB0_8;
	add.s32 	%r63, %r90, %r5;
	mul.wide.u32 	%rd38, %r63, 4;
	add.s64 	%rd39, %rd2, %rd38;
	ld.global.f32 	%f41, [%rd39];
	mad.lo.s32 	%r64, %r90, %r44, %r3;
	mul.wide.u32 	%rd40, %r64, 4;
	add.s64 	%rd41, %rd1, %rd40;
	ld.global.f32 	%f42, [%rd41];
	fma.rn.f32 	%f43, %f41, %f42, %f67;
	add.s32 	%r65, %r63, 1;
	mul.wide.u32 	%rd42, %r65, 4;
	add.s64 	%rd43, %rd2, %rd42;
	ld.global.f32 	%f44, [%rd43];
	add.s32 	%r66, %r64, %r44;
	mul.wide.u32 	%rd44, %r66, 4;
	add.s64 	%rd45, %rd1, %rd44;
	ld.global.f32 	%f45, [%rd45];
	fma.rn.f32 	%f46, %f44, %f45, %f43;
	add.s32 	%r67, %r63, 2;
	mul.wide.u32 	%rd46, %r67, 4;
	add.s64 	%rd47, %rd2, %rd46;
	ld.global.f32 	%f47, [%rd47];
	add.s32 	%r68, %r66, %r44;
	mul.wide.u32 	%rd48, %r68, 4;
	add.s64 	%rd49, %rd1, %rd48;
	ld.global.f32 	%f48, [%rd49];
	fma.rn.f32 	%f49, %f47, %f48, %f46;
	add.s32 	%r69, %r63, 3;
	mul.wide.u32 	%rd50, %r69, 4;
	add.s64 	%rd51, %rd2, %rd50;
	ld.global.f32 	%f50, [%rd51];
	add.s32 	%r70, %r68, %r44;
	mul.wide.u32 	%rd52, %r70, 4;
	add.s64 	%rd53, %rd1, %rd52;
	ld.global.f32 	%f51, [%rd53];
	fma.rn.f32 	%f67, %f50, %f51, %f49;
	add.s32 	%r90, %r90, 4;
$L__BB0_8:
	setp.eq.s32 	%p9, %r39, 0;
	@%p9 bra 	$L__BB0_13;
	setp.eq.s32 	%p10, %r39, 1;
	@%p10 bra 	$L__BB0_11;
	add.s32 	%r71, %r90, %r5;
	mul.wide.u32 	%rd54, %r71, 4;
	add.s64 	%rd55, %rd2, %rd54;
	ld.global.f32 	%f53, [%rd55];
	mad.lo.s32 	%r72, %r90, %r44, %r3;
	mul.wide.u32 	%rd56, %r72, 4;
	add.s64 	%rd57, %rd1, %rd56;
	ld.global.f32 	%f54, [%rd57];
	fma.rn.f32 	%f55, %f53, %f54, %f67;
	add.s32 	%r73, %r71, 1;
	mul.wide.u32 	%rd58, %r73, 4;
	add.s64 	%rd59, %rd2, %rd58;
	ld.global.f32 	%f56, [%rd59];
	add.s32 	%r74, %r72, %r44;
	mul.wide.u32 	%rd60, %r74, 4;
	add.s64 	%rd61, %rd1, %rd60;
	ld.global.f32 	%f57, [%rd61];
	fma.rn.f32 	%f67, %f56, %f57, %f55;
	add.s32 	%r90, %r90, 2;
$L__BB0_11:
	and.b32  	%r75, %r45, 1;
	setp.eq.b32 	%p11, %r75, 1;
	not.pred 	%p12, %p11;
	@%p12 bra 	$L__BB0_13;
	add.s32 	%r76, %r90, %r5;
	mul.wide.u32 	%rd62, %r76, 4;
	add.s64 	%rd63, %rd2, %rd62;
	ld.global.f32 	%f58, [%rd63];
	mad.lo.s32 	%r77, %r90, %r44, %r3;
	mul.wide.u32 	%rd64, %r77, 4;
	add.s64 	%rd65, %rd1, %rd64;
	ld.global.f32 	%f59, [%rd65];
	fma.rn.f32 	%f67, %f58, %f59, %f67;
$L__BB0_13:
	mad.lo.s32 	%r78, %r44, %r4, %r3;
	cvta.to.global.u64 	%rd66, %rd3;
	mul.wide.u32 	%rd67, %r78, 4;
	add.s64 	%rd68, %rd66, %rd67;
	st.global.f32 	[%rd68], %f67;
$L__BB0_14:
	ret;

}
	// .globl	sgemm_global_mem_coalesce
.visible .entry sgemm_global_mem_coalesce(
	.param .u32 sgemm_global_mem_coalesce_param_0,
	.param .u32 sgemm_global_mem_coalesce_param_1,
	.param .u32 sgemm_global_mem_coalesce_param_2,
	.param .f32 sgemm_global_mem_coalesce_param_3,
	.param .u64 .ptr .align 1 sgemm_global_mem_coalesce_param_4,
	.param .u64 .ptr .align 1 sgemm_global_mem_coalesce_param_5,
	.param .f32 sgemm_global_mem_coalesce_param_6,
	.param .u64 .ptr .align 1 sgemm_global_mem_coalesce_param_7
)
{
	.reg .pred 	%p<13>;
	.reg .b32 	%r<41>;
	.reg .b32 	%f<68>;
	.reg .b64 	%rd<53>;

	ld.param.u32 	%r20, [sgemm_global_mem_coalesce_param_0];
	ld.param.u32 	%r18, [sgemm_global_mem_coalesce_param_1];
	ld.param.u32 	%r19, [sgemm_global_mem_coalesce_param_2];
	ld.param.u64 	%rd7, [sgemm_global_mem_coalesce_param_4];
	ld.param.u64 	%rd8, [sgemm_global_mem_coalesce_param_5];
	ld.param.u64 	%rd6, [sgemm_global_mem_coalesce_param_7];
	cvta.to.global.u64 	%rd1, %rd8;
	cvta.to.global.u64 	%rd2, %rd7;
	mov.u32 	%r21, %ctaid.y;
	shl.b32 	%r22, %r21, 5;
	mov.u32 	%r23, %tid.y;
	add.s32 	%r1, %r22, %r23;
	mov.u32 	%r24, %ctaid.x;
	shl.b32 	%r25, %r24, 5;
	mov.u32 	%r26, %tid.x;
	add.s32 	%r2, %r25, %r26;
	setp.ge.s32 	%p1, %r1, %r20;
	setp.ge.s32 	%p2, %r2, %r18;
	or.pred  	%p3, %p1, %p2;
	@%p3 bra 	$L__BB1_14;
	setp.lt.s32 	%p4, %r19, 1;
	mov.f32 	%f67, 0f00000000;
	@%p4 bra 	$L__BB1_13;
	mul.lo.s32 	%r3, %r19, %r1;
	and.b32  	%r4, %r19, 7;
	setp.lt.u32 	%p5, %r19, 8;
	mov.f32 	%f67, 0f00000000;
	mov.b32 	%r39, 0;
	@%p5 bra 	$L__BB1_5;
	and.b32  	%r39, %r19, 2147483640;
	neg.s32 	%r37, %r39;
	shl.b32 	%r7, %r18, 3;
	mul.wide.u32 	%rd9, %r3, 4;
	add.s64 	%rd10, %rd9, %rd2;
	add.s64 	%rd52, %rd10, 16;
	mov.f32 	%f67, 0f00000000;
	mul.wide.s32 	%rd13, %r18, 4;
	mov.u32 	%r36, %r2;
$L__BB1_4:
	.pragma "nounroll";
	ld.global.f32 	%f17, [%rd52+-16];
	mul.wide.s32 	%rd11, %r36, 4;
	add.s64 	%rd12, %rd1, %rd11;
	ld.global.f32 	%f18, [%rd12];
	fma.rn.f32 	%f19, %f17, %f18, %f67;
	ld.global.f32 	%f20, [%rd52+-12];
	add.s64 	%rd14, %rd12, %rd13;
	ld.global.f32 	%f21, [%rd14];
	fma.rn.f32 	%f22, %f20, %f21, %f19;
	ld.global.f32 	%f23, [%rd52+-8];
	add.s64 	%rd15, %rd14, %rd13;
	ld.global.f32 	%f24, [%rd15];
	fma.rn.f32 	%f25, %f23, %f24, %f22;
	ld.global.f32 	%f26, [%rd52+-4];
	add.s64 	%rd16, %rd15, %rd13;
	ld.global.f32 	%f27, [%rd16];
	fma.rn.f32 	%f28, %f26, %f27, %f25;
	ld.global.f32 	%f29, [%rd52];
	add.s64 	%rd17, %rd16, %rd13;
	ld.global.f32 	%f30, [%rd17];
	fma.rn.f32 	%f31, %f29, %f30, %f28;
	ld.global.f32 	%f32, [%rd52+4];
	add.s64 	%rd18, %rd17, %rd13;
	ld.global.f32 	%f33, [%rd18];
	fma.rn.f32 	%f34, %f32, %f33, %f31;
	ld.global.f32 	%f35, [%rd52+8];
	add.s64 	%rd19, %rd18, %rd13;
	ld.global.f32 	%f36, [%rd19];
	fma.rn.f32 	%f37, %f35, %f36, %f34;
	ld.global.f32 	%f38, [%rd52+12];
	add.s64 	%rd20, %rd19, %rd13;
	ld.global.f32 	%f39, [%rd20];
	fma.rn.f32 	%f67, %f38, %f39, %f37;
	add.s32 	%r37, %r37, 8;
	add.s32 	%r36, %r36, %r7;
	add.s64 	%rd52, %rd52, 32;
	setp.ne.s32 	%p6, %r37, 0;
	@%p6 bra 	$L__BB1_4;
$L__BB1_5:
	setp.eq.s32 	%p7, %r4, 0;
	@%p7 bra 	$L__BB1_13;
	and.b32  	%r13, %r19, 3;
	setp.lt.u32 	%p8, %r4, 4;
	@%p8 bra 	$L__BB1_8;
	add.s32 	%r28, %r39, %r3;
	mul.wide.u32 	%rd21, %r28, 4;
	add.s64 	%rd22, %rd2, %rd21;
	ld.global.f32 	%f41, [%rd22];
	mad.lo.s32 	%r29, %r39, %r18, %r2;
	mul.wide.s32 	%rd23, %r29, 4;
	add.s64 	%rd24, %rd1, %rd23;
	ld.global.f32 	%f42, [%rd24];
	fma.rn.f32 	%f43, %f41, %f42, %f67;
	cvt.u64.u32 	%rd25, %r3;
	cvt.u64.u32 	%rd26, %r39;
	add.s64 	%rd27, %rd26, %rd25;
	shl.b64 	%rd28, %rd27, 2;
	add.s64 	%rd29, %rd2, %rd28;
	ld.global.f32 	%f44, [%rd29+4];
	mul.wide.s32 	%rd30, %r18, 4;
	add.s64 	%rd31, %rd24, %rd30;
	ld.global.f32 	%f45, [%rd31];
	fma.rn.f32 	%f46, %f44, %f45, %f43;
	ld.global.f32 	%f47, [%rd29+8];
	add.s64 	%rd32, %rd31, %rd30;
	ld.global.f32 	%f48, [%rd32];
	fma.rn.f32 	%f49, %f47, %f48, %f46;
	ld.global.f32 	%f50, [%rd29+12];
	add.s64 	%rd33, %rd32, %rd30;
	ld.global.f32 	%f51, [%rd33];
	fma.rn.f32 	%f67, %f50, %f51, %f49;
	add.s32 	%r39, %r39, 4;
$L__BB1_8:
	setp.eq.s32 	%p9, %r13, 0;
	@%p9 bra 	$L__BB1_13;
	setp.eq.s32 	%p10, %r13, 1;
	@%p10 bra 	$L__BB1_11;
	add.s32 	%r30, %r39, %r3;
	mul.wide.u32 	%rd34, %r30, 4;
	add.s64 	%rd35, %rd2, %rd34;
	ld.global.f32 	%f53, [%rd35];
	mad.lo.s32 	%r31, %r39, %r18, %r2;
	mul.wide.s32 	%rd36, %r31, 4;
	add.s64 	%rd37, %rd1, %rd36;
	ld.global.f32 	%f54, [%rd37];
	fma.rn.f32 	%f55, %f53, %f54, %f67;
	cvt.u64.u32 	%rd38, %r3;
	cvt.u64.u32 	%rd39, %r39;
	add.s64 	%rd40, %rd39, %rd38;
	shl.b64 	%rd41, %rd40, 2;
	add.s64 	%rd42, %rd2, %rd41;
	ld.global.f32 	%f56, [%rd42+4];
	mul.wide.s32 	%rd43, %r18, 4;
	add.s64 	%rd44, %rd37, %rd43;
	ld.global.f32 	%f57, [%rd44];
	fma.rn.f32 	%f67, %f56, %f57, %f55;
	add.s32 	%r39, %r39, 2;
$L__BB1_11:
	and.b32  	%r32, %r19, 1;
	setp.eq.b32 	%p11, %r32, 1;
	not.pred 	%p12, %p11;
	@%p12 bra 	$L__BB1_13;
	add.s32 	%r33, %r39, %r3;
	mul.wide.u32 	%rd45, %r33, 4;
	add.s64 	%rd46, %rd2, %rd45;
	ld.global.f32 	%f58, [%rd46];
	mad.lo.s32 	%r34, %r39, %r18, %r2;
	mul.wide.s32 	%rd47, %r34, 4;
	add.s64 	%rd48, %rd1, %rd47;
	ld.global.f32 	%f59, [%rd48];
	fma.rn.f32 	%f67, %f58, %f59, %f67;
$L__BB1_13:
	mad.lo.s32 	%r35, %r18, %r1, %r2;
	cvta.to.global.u64 	%rd49, %rd6;
	mul.wide.s32 	%rd50, %r35, 4;
	add.s64 	%rd51, %rd49, %rd50;
	st.global.f32 	[%rd51], %f67;
$L__BB1_14:
	ret;

}
	// .globl	sgemm_shared_mem_block
.visible .entry sgemm_shared_mem_block(
	.param .u32 sgemm_shared_mem_block_param_0,
	.param .u32 sgemm_shared_mem_block_param_1,
	.param .u32 sgemm_shared_mem_block_param_2,
	.param .f32 sgemm_shared_mem_block_param_3,
	.param .u64 .ptr .align 1 sgemm_shared_mem_block_param_4,
	.param .u64 .ptr .align 1 sgemm_shared_mem_block_param_5,
	.param .f32 sgemm_shared_mem_block_param_6,
	.param .u64 .ptr .align 1 sgemm_shared_mem_block_param_7
)
{
	.reg .pred 	%p<3>;
	.reg .b32 	%r<42>;
	.reg .b32 	%f<105>;
	.reg .b64 	%rd<16>;
	// demoted variable
	.shared .align 4 .b8 _ZZ22sgemm_shared_mem_blockE2As[4096];
	// demoted variable
	.shared .align 4 .b8 _ZZ22sgemm_shared_mem_blockE2Bs[4096];
	ld.param.u32 	%r19, [sgemm_shared_mem_block_param_0];
	ld.param.u32 	%r20, [sgemm_shared_mem_block_param_1];
	ld.param.u32 	%r21, [sgemm_shared_mem_block_param_2];
	ld.param.u64 	%rd3, [sgemm_shared_mem_block_param_4];
	ld.param.u64 	%rd4, [sgemm_shared_mem_block_param_5];
	ld.param.u64 	%rd5, [sgemm_shared_mem_block_param_7];
	mov.u32 	%r22, %ctaid.x;
	mov.u32 	%r23, %ctaid.y;
	mov.u32 	%r1, %tid.x;
	mov.u32 	%r2, %tid.y;
	shl.b32 	%r3, %r22, 5;
	shl.b32 	%r4, %r23, 5;
	setp.lt.s32 	%p1, %r19, 32;
	mov.f32 	%f104, 0f00000000;
	@%p1 bra 	$L__BB2_3;
	add.s32 	%r24, %r3, %r2;
	shl.b32 	%r25, %r2, 5;
	add.s32 	%r26, %r25, %r1;
	shl.b32 	%r27, %r26, 2;
	mov.u32 	%r28, _ZZ22sgemm_shared_mem_blockE2As;
	add.s32 	%r5, %r28, %r27;
	mov.u32 	%r29, _ZZ22sgemm_shared_mem_blockE2Bs;
	add.s32 	%r6, %r29, %r27;
	shl.b32 	%r30, %r2, 7;
	add.s32 	%r7, %r28, %r30;
	shl.b32 	%r31, %r1, 2;
	add.s32 	%r8, %r29, %r31;
	shr.s32 	%r32, %r19, 31;
	shr.u32 	%r33, %r32, 27;
	add.s32 	%r34, %r19, %r33;
	shr.s32 	%r35, %r34, 5;
	neg.s32 	%r41, %r35;
	mad.lo.s32 	%r36, %r2, %r20, %r1;
	add.s32 	%r40, %r36, %r4;
	shl.b32 	%r11, %r20, 5;
	mad.lo.s32 	%r39, %r21, %r24, %r1;
	cvta.to.global.u64 	%rd1, %rd3;
	cvta.to.global.u64 	%rd2, %rd4;
	mov.f32 	%f104, 0f00000000;
$L__BB2_2:
	mul.wide.u32 	%rd6, %r39, 4;
	add.s64 	%rd7, %rd1, %rd6;
	ld.global.f32 	%f6, [%rd7];
	st.shared.f32 	[%r5], %f6;
	mul.wide.u32 	%rd8, %r40, 4;
	add.s64 	%rd9, %rd2, %rd8;
	ld.global.f32 	%f7, [%rd9];
	st.shared.f32 	[%r6], %f7;
	bar.sync 	0;
	ld.shared.f32 	%f8, [%r7];
	ld.shared.f32 	%f9, [%r8];
	fma.rn.f32 	%f10, %f8, %f9, %f104;
	ld.shared.f32 	%f11, [%r7+4];
	ld.shared.f32 	%f12, [%r8+128];
	fma.rn.f32 	%f13, %f11, %f12, %f10;
	ld.shared.f32 	%f14, [%r7+8];
	ld.shared.f32 	%f15, [%r8+256];
	fma.rn.f32 	%f16, %f14, %f15, %f13;
	ld.shared.f32 	%f17, [%r7+12];
	ld.shared.f32 	%f18, [%r8+384];
	fma.rn.f32 	%f19, %f17, %f18, %f16;
	ld.shared.f32 	%f20, [%r7+16];
	ld.shared.f32 	%f21, [%r8+512];
	fma.rn.f32 	%f22, %f20, %f21, %f19;
	ld.shared.f32 	%f23, [%r7+20];
	ld.shared.f32 	%f24, [%r8+640];
	fma.rn.f32 	%f25, %f23, %f24, %f22;
	ld.shared.f32 	%f26, [%r7+24];
	ld.shared.f32 	%f27, [%r8+768];
	fma.rn.f32 	%f28, %f26, %f27, %f25;
	ld.shared.f32 	%f29, [%r7+28];
	ld.shared.f32 	%f30, [%r8+896];
	fma.rn.f32 	%f31, %f29, %f30, %f28;
	ld.shared.f32 	%f32, [%r7+32];
	ld.shared.f32 	%f33, [%r8+1024];
	fma.rn.f32 	%f34, %f32, %f33, %f31;
	ld.shared.f32 	%f35, [%r7+36];
	ld.shared.f32 	%f36, [%r8+1152];
	fma.rn.f32 	%f37, %f35, %f36, %f34;
	ld.shared.f32 	%f38, [%r7+40];
	ld.shared.f32 	%f39, [%r8+1280];
	fma.rn.f32 	%f40, %f38, %f39, %f37;
	ld.shared.f32 	%f41, [%r7+44];
	ld.shared.f32 	%f42, [%r8+1408];
	fma.rn.f32 	%f43, %f41, %f42, %f40;
	ld.shared.f32 	%f44, [%r7+48];
	ld.shared.f32 	%f45, [%r8+1536];
	fma.rn.f32 	%f46, %f44, %f45, %f43;
	ld.shared.f32 	%f47, [%r7+52];
	ld.shared.f32 	%f48, [%r8+1664];
	fma.rn.f32 	%f49, %f47, %f48, %f46;
	ld.shared.f32 	%f50, [%r7+56];
	ld.shared.f32 	%f51, [%r8+1792];
	fma.rn.f32 	%f52, %f50, %f51, %f49;
	ld.shared.f32 	%f53, [%r7+60];
	ld.shared.f32 	%f54, [%r8+1920];
	fma.rn.f32 	%f55, %f53, %f54, %f52;
	ld.shared.f32 	%f56, [%r7+64];
	ld.shared.f32 	%f57, [%r8+2048];
	fma.rn.f32 	%f58, %f56, %f57, %f55;
	ld.shared.f32 	%f59, [%r7+68];
	ld.shared.f32 	%f60, [%r8+2176];
	fma.rn.f32 	%f61, %f59, %f60, %f58;
	ld.shared.f32 	%f62, [%r7+72];
	ld.shared.f32 	%f63, [%r8+2304];
	fma.rn.f32 	%f64, %f62, %f63, %f61;
	ld.shared.f32 	%f65, [%r7+76];
	ld.shared.f32 	%f66, [%r8+2432];
	fma.rn.f32 	%f67, %f65, %f66, %f64;
	ld.shared.f32 	%f68, [%r7+80];
	ld.shared.f32 	%f69, [%r8+2560];
	fma.rn.f32 	%f70, %f68, %f69, %f67;
	ld.shared.f32 	%f71, [%r7+84];
	ld.shared.f32 	%f72, [%r8+2688];
	fma.rn.f32 	%f73, %f71, %f72, %f70;
	ld.shared.f32 	%f74, [%r7+88];
	ld.shared.f32 	%f75, [%r8+2816];
	fma.rn.f32 	%f76, %f74, %f75, %f73;
	ld.shared.f32 	%f77, [%r7+92];
	ld.shared.f32 	%f78, [%r8+2944];
	fma.rn.f32 	%f79, %f77, %f78, %f76;
	ld.shared.f32 	%f80, [%r7+96];
	ld.shared.f32 	%f81, [%r8+3072];
	fma.rn.f32 	%f82, %f80, %f81, %f79;
	ld.shared.f32 	%f83, [%r7+100];
	ld.shared.f32 	%f84, [%r8+3200];
	fma.rn.f32 	%f85, %f83, %f84, %f82;
	ld.shared.f32 	%f86, [%r7+104];
	ld.shared.f32 	%f87, [%r8+3328];
	fma.rn.f32 	%f88, %f86, %f87, %f85;
	ld.shared.f32 	%f89, [%r7+108];
	ld.shared.f32 	%f90, [%r8+3456];
	fma.rn.f32 	%f91, %f89, %f90, %f88;
	ld.shared.f32 	%f92, [%r7+112];
	ld.shared.f32 	%f93, [%r8+3584];
	fma.rn.f32 	%f94, %f92, %f93, %f91;
	ld.shared.f32 	%f95, [%r7+116];
	ld.shared.f32 	%f96, [%r8+3712];
	fma.rn.f32 	%f97, %f95, %f96, %f94;
	ld.shared.f32 	%f98, [%r7+120];
	ld.shared.f32 	%f99, [%r8+3840];
	fma.rn.f32 	%f100, %f98, %f99, %f97;
	ld.shared.f32 	%f101, [%r7+124];
	ld.shared.f32 	%f102, [%r8+3968];
	fma.rn.f32 	%f104, %f101, %f102, %f100;
	bar.sync 	0;
	add.s32 	%r41, %r41, 1;
	setp.ne.s32 	%p2, %r41, 0;
	add.s32 	%r40, %r40, %r11;
	add.s32 	%r39, %r39, 32;
	@%p2 bra 	$L__BB2_2;
$L__BB2_3:
	cvta.to.global.u64 	%rd10, %rd5;
	mad.lo.s32 	%r37, %r20, %r3, %r4;
	cvt.u64.u32 	%rd11, %r37;
	mad.lo.s32 	%r38, %r20, %r2, %r1;
	cvt.u64.u32 	%rd12, %r38;
	add.s64 	%rd13, %rd11, %rd12;
	shl.b64 	%rd14, %rd13, 2;
	add.s64 	%rd15, %rd10, %rd14;
	st.global.f32 	[%rd15], %f104;
	ret;

}
	// .globl	sgemm_shared_mem_block_async
.visible .entry sgemm_shared_mem_block_async(
	.param .u32 sgemm_shared_mem_block_async_param_0,
	.param .u32 sgemm_shared_mem_block_async_param_1,
	.param .u32 sgemm_shared_mem_block_async_param_2,
	.param .f32 sgemm_shared_mem_block_async_param_3,
	.param .u64 .ptr .align 1 sgemm_shared_mem_block_async_param_4,
	.param .u64 .ptr .align 1 sgemm_shared_mem_block_async_param_5,
	.param .f32 sgemm_shared_mem_block_async_param_6,
	.param .u64 .ptr .align 1 sgemm_shared_mem_block_async_param_7
)
{
	.reg .pred 	%p<3>;
	.reg .b32 	%r<45>;
	.reg .b32 	%f<103>;
	.reg .b64 	%rd<14>;
	// demoted variable
	.shared .align 4 .b8 _ZZ28sgemm_shared_mem_block_asyncE2As[4096];
	// demoted variable
	.shared .align 4 .b8 _ZZ28sgemm_shared_mem_block_asyncE2Bs[4096];
	ld.param.u32 	%r19, [sgemm_shared_mem_block_async_param_1];
	ld.param.u32 	%r20, [sgemm_shared_mem_block_async_param_2];
	ld.param.u64 	%rd1, [sgemm_shared_mem_block_async_param_4];
	ld.param.u64 	%rd2, [sgemm_shared_mem_block_async_param_5];
	ld.param.u64 	%rd3, [sgemm_shared_mem_block_async_param_7];
	mov.u32 	%r21, %ctaid.y;
	mov.u32 	%r22, %ctaid.x;
	mov.u32 	%r1, %tid.x;
	mov.u32 	%r2, %tid.y;
	shl.b32 	%r3, %r21, 5;
	shl.b32 	%r4, %r22, 5;
	add.s32 	%r23, %r20, 31;
	setp.lt.u32 	%p1, %r23, 63;
	mov.f32 	%f102, 0f00000000;
	@%p1 bra 	$L__BB3_3;
	shr.s32 	%r24, %r20, 31;
	shr.u32 	%r25, %r24, 27;
	add.s32 	%r26, %r20, %r25;
	shr.s32 	%r27, %r26, 5;
	shl.b32 	%r28, %r2, 5;
	add.s32 	%r29, %r28, %r1;
	shl.b32 	%r30, %r29, 2;
	mov.u32 	%r31, _ZZ28sgemm_shared_mem_block_asyncE2As;
	add.s32 	%r5, %r31, %r30;
	add.s32 	%r32, %r3, %r2;
	mov.u32 	%r33, _ZZ28sgemm_shared_mem_block_asyncE2Bs;
	add.s32 	%r6, %r33, %r30;
	max.u32 	%r34, %r27, 1;
	shl.b32 	%r35, %r2, 7;
	add.s32 	%r7, %r31, %r35;
	shl.b32 	%r36, %r1, 2;
	add.s32 	%r8, %r33, %r36;
	neg.s32 	%r44, %r34;
	mad.lo.s32 	%r37, %r2, %r19, %r1;
	add.s32 	%r43, %r37, %r4;
	shl.b32 	%r11, %r19, 5;
	mad.lo.s32 	%r42, %r20, %r32, %r1;
	mov.f32 	%f102, 0f00000000;
$L__BB3_2:
	mul.wide.u32 	%rd6, %r42, 4;
	add.s64 	%rd4, %rd1, %rd6;
	// begin inline asm
	cp.async.ca.shared.global [%r5], [%rd4], 4, 4;

	// end inline asm
	mul.wide.u32 	%rd7, %r43, 4;
	add.s64 	%rd5, %rd2, %rd7;
	// begin inline asm
	cp.async.ca.shared.global [%r6], [%rd5], 4, 4;

	// end inline asm
	// begin inline asm
	cp.async.commit_group;

	// end inline asm
	// begin inline asm
	cp.async.wait_group 0;

	// end inline asm
	bar.sync 	0;
	ld.shared.f32 	%f6, [%r7];
	ld.shared.f32 	%f7, [%r8];
	fma.rn.f32 	%f8, %f6, %f7, %f102;
	ld.shared.f32 	%f9, [%r7+4];
	ld.shared.f32 	%f10, [%r8+128];
	fma.rn.f32 	%f11, %f9, %f10, %f8;
	ld.shared.f32 	%f12, [%r7+8];
	ld.shared.f32 	%f13, [%r8+256];
	fma.rn.f32 	%f14, %f12, %f13, %f11;
	ld.shared.f32 	%f15, [%r7+12];
	ld.shared.f32 	%f16, [%r8+384];
	fma.rn.f32 	%f17, %f15, %f16, %f14;
	ld.shared.f32 	%f18, [%r7+16];
	ld.shared.f32 	%f19, [%r8+512];
	fma.rn.f32 	%f20, %f18, %f19, %f17;
	ld.shared.f32 	%f21, [%r7+20];
	ld.shared.f32 	%f22, [%r8+640];
	fma.rn.f32 	%f23, %f21, %f22, %f20;
	ld.shared.f32 	%f24, [%r7+24];
	ld.shared.f32 	%f25, [%r8+768];
	fma.rn.f32 	%f26, %f24, %f25, %f23;
	ld.shared.f32 	%f27, [%r7+28];
	ld.shared.f32 	%f28, [%r8+896];
	fma.rn.f32 	%f29, %f27, %f28, %f26;
	ld.shared.f32 	%f30, [%r7+32];
	ld.shared.f32 	%f31, [%r8+1024];
	fma.rn.f32 	%f32, %f30, %f31, %f29;
	ld.shared.f32 	%f33, [%r7+36];
	ld.shared.f32 	%f34, [%r8+1152];
	fma.rn.f32 	%f35, %f33, %f34, %f32;
	ld.shared.f32 	%f36, [%r7+40];
	ld.shared.f32 	%f37, [%r8+1280];
	fma.rn.f32 	%f38, %f36, %f37, %f35;
	ld.shared.f32 	%f39, [%r7+44];
	ld.shared.f32 	%f40, [%r8+1408];
	fma.rn.f32 	%f41, %f39, %f40, %f38;
	ld.shared.f32 	%f42, [%r7+48];
	ld.shared.f32 	%f43, [%r8+1536];
	fma.rn.f32 	%f44, %f42, %f43, %f41;
	ld.shared.f32 	%f45, [%r7+52];
	ld.shared.f32 	%f46, [%r8+1664];
	fma.rn.f32 	%f47, %f45, %f46, %f44;
	ld.shared.f32 	%f48, [%r7+56];
	ld.shared.f32 	%f49, [%r8+1792];
	fma.rn.f32 	%f50, %f48, %f49, %f47;
	ld.shared.f32 	%f51, [%r7+60];
	ld.shared.f32 	%f52, [%r8+1920];
	fma.rn.f32 	%f53, %f51, %f52, %f50;
	ld.shared.f32 	%f54, [%r7+64];
	ld.shared.f32 	%f55, [%r8+2048];
	fma.rn.f32 	%f56, %f54, %f55, %f53;
	ld.shared.f32 	%f57, [%r7+68];
	ld.shared.f32 	%f58, [%r8+2176];
	fma.rn.f32 	%f59, %f57, %f58, %f56;
	ld.shared.f32 	%f60, [%r7+72];
	ld.shared.f32 	%f61, [%r8+2304];
	fma.rn.f32 	%f62, %f60, %f61, %f59;
	ld.shared.f32 	%f63, [%r7+76];
	ld.shared.f32 	%f64, [%r8+2432];
	fma.rn.f32 	%f65, %f63, %f64, %f62;
	ld.shared.f32 	%f66, [%r7+80];
	ld.shared.f32 	%f67, [%r8+2560];
	fma.rn.f32 	%f68, %f66, %f67, %f65;
	ld.shared.f32 	%f69, [%r7+84];
	ld.shared.f32 	%f70, [%r8+2688];
	fma.rn.f32 	%f71, %f69, %f70, %f68;
	ld.shared.f32 	%f72, [%r7+88];
	ld.shared.f32 	%f73, [%r8+2816];
	fma.rn.f32 	%f74, %f72, %f73, %f71;
	ld.shared.f32 	%f75, [%r7+92];
	ld.shared.f32 	%f76, [%r8+2944];
	fma.rn.f32 	%f77, %f75, %f76, %f74;
	ld.shared.f32 	%f78, [%r7+96];
	ld.shared.f32 	%f79, [%r8+3072];
	fma.rn.f32 	%f80, %f78, %f79, %f77;
	ld.shared.f32 	%f81, [%r7+100];
	ld.shared.f32 	%f82, [%r8+3200];
	fma.rn.f32 	%f83, %f81, %f82, %f80;
	ld.shared.f32 	%f84, [%r7+104];
	ld.shared.f32 	%f85, [%r8+3328];
	fma.rn.f32 	%f86, %f84, %f85, %f83;
	ld.shared.f32 	%f87, [%r7+108];
	ld.shared.f32 	%f88, [%r8+3456];
	fma.rn.f32 	%f89, %f87, %f88, %f86;
	ld.shared.f32 	%f90, [%r7+112];
	ld.shared.f32 	%f91, [%r8+3584];
	fma.rn.f32 	%f92, %f90, %f91, %f89;
	ld.shared.f32 	%f93, [%r7+116];
	ld.shared.f32 	%f94, [%r8+3712];
	fma.rn.f32 	%f95, %f93, %f94, %f92;
	ld.shared.f32 	%f96, [%r7+120];
	ld.shared.f32 	%f97, [%r8+3840];
	fma.rn.f32 	%f98, %f96, %f97, %f95;
	ld.shared.f32 	%f99, [%r7+124];
	ld.shared.f32 	%f100, [%r8+3968];
	fma.rn.f32 	%f102, %f99, %f100, %f98;
	bar.sync 	0;
	add.s32 	%r44, %r44, 1;
	setp.ne.s32 	%p2, %r44, 0;
	add.s32 	%r43, %r43, %r11;
	add.s32 	%r42, %r42, 32;
	@%p2 bra 	$L__BB3_2;
$L__BB3_3:
	cvta.to.global.u64 	%rd8, %rd3;
	mad.lo.s32 	%r40, %r19, %r3, %r4;
	cvt.u64.u32 	%rd9, %r40;
	mad.lo.s32 	%r41, %r19, %r2, %r1;
	cvt.u64.u32 	%rd10, %r41;
	add.s64 	%rd11, %rd9, %rd10;
	shl.b64 	%rd12, %rd11, 2;
	add.s64 	%rd13, %rd8, %rd12;
	st.global.f32 	[%rd13], %f102;
	ret;

}
	// .globl	sgemm_shared_mem_block_async_overlap
.visible .entry sgemm_shared_mem_block_async_overlap(
	.param .u32 sgemm_shared_mem_block_async_overlap_param_0,
	.param .u32 sgemm_shared_mem_block_async_overlap_param_1,
	.param .u32 sgemm_shared_mem_block_async_overlap_param_2,
	.param .f32 sgemm_shared_mem_block_async_overlap_param_3,
	.param .u64 .ptr .align 1 sgemm_shared_mem_block_async_overlap_param_4,
	.param .u64 .ptr .align 1 sgemm_shared_mem_block_async_overlap_param_5,
	.param .f32 sgemm_shared_mem_block_async_overlap_param_6,
	.param .u64 .ptr .align 1 sgemm_shared_mem_block_async_overlap_param_7
)
{
	.reg .pred 	%p<4>;
	.reg .b32 	%r<57>;
	.reg .b32 	%f<104>;
	.reg .b64 	%rd<53>;
	// demoted variable
	.shared .align 4 .b8 _ZZ36sgemm_shared_mem_block_async_overlapE2As[8192];
	// demoted variable
	.shared .align 4 .b8 _ZZ36sgemm_shared_mem_block_async_overlapE2Bs[8192];
	ld.param.u32 	%r20, [sgemm_shared_mem_block_async_overlap_param_0];
	ld.param.u32 	%r21, [sgemm_shared_mem_block_async_overlap_param_1];
	ld.param.u32 	%r22, [sgemm_shared_mem_block_async_overlap_param_2];
	ld.param.u64 	%rd11, [sgemm_shared_mem_block_async_overlap_param_4];
	ld.param.u64 	%rd12, [sgemm_shared_mem_block_async_overlap_param_5];
	mov.u32 	%r23, %ctaid.y;
	mov.u32 	%r24, %ctaid.x;
	mov.u32 	%r1, %tid.x;
	mov.u32 	%r25, %tid.y;
	shl.b32 	%r26, %r23, 5;
	mul.lo.s32 	%r2, %r21, %r26;
	shl.b32 	%r3, %r24, 5;
	shr.s32 	%r27, %r20, 31;
	shr.u32 	%r28, %r27, 27;
	add.s32 	%r29, %r20, %r28;
	shr.s32 	%r4, %r29, 5;
	shl.b32 	%r30, %r25, 7;
	mov.u32 	%r31, _ZZ36sgemm_shared_mem_block_async_overlapE2As;
	add.s32 	%r5, %r31, %r30;
	shl.b32 	%r32, %r1, 2;
	add.s32 	%r16, %r5, %r32;
	mul.lo.s32 	%r7, %r22, %r26;
	mul.lo.s32 	%r8, %r22, %r25;
	add.s32 	%r33, %r8, %r1;
	add.s32 	%r34, %r33, %r7;
	mul.wide.u32 	%rd18, %r34, 4;
	add.s64 	%rd14, %rd11, %rd18;
	// begin inline asm
	cp.async.ca.shared.global [%r16], [%rd14], 4, 4;

	// end inline asm
	mov.u32 	%r35, _ZZ36sgemm_shared_mem_block_async_overlapE2Bs;
	add.s32 	%r36, %r35, %r30;
	add.s32 	%r17, %r36, %r32;
	mul.lo.s32 	%r10, %r21, %r25;
	add.s32 	%r37, %r3, %r1;
	add.s32 	%r38, %r37, %r10;
	mul.wide.u32 	%rd19, %r38, 4;
	add.s64 	%rd15, %rd12, %rd19;
	// begin inline asm
	cp.async.ca.shared.global [%r17], [%rd15], 4, 4;

	// end inline asm
	// begin inline asm
	cp.async.commit_group;

	// end inline asm
	add.s32 	%r18, %r16, 4096;
	add.s32 	%r39, %r1, %r7;
	add.s32 	%r40, %r39, %r8;
	add.s32 	%r41, %r40, 32;
	mul.wide.u32 	%rd20, %r41, 4;
	add.s64 	%rd16, %rd11, %rd20;
	// begin inline asm
	cp.async.ca.shared.global [%r18], [%rd16], 4, 4;

	// end inline asm
	add.s32 	%r19, %r17, 4096;
	shl.b32 	%r11, %r21, 5;
	add.s32 	%r42, %r38, %r11;
	mul.wide.u32 	%rd21, %r42, 4;
	add.s64 	%rd17, %rd12, %rd21;
	// begin inline asm
	cp.async.ca.shared.global [%r19], [%rd17], 4, 4;

	// end inline asm
	// begin inline asm
	cp.async.commit_group;

	// end inline asm
	add.s32 	%r43, %r20, 31;
	setp.lt.u32 	%p1, %r43, 63;
	mov.f32 	%f103, 0f00000000;
	@%p1 bra 	$L__BB4_5;
	cvt.u64.u32 	%rd23, %r1;
	add.s32 	%r12, %r35, %r32;
	cvt.u64.u32 	%rd24, %r7;
	cvt.u64.u32 	%rd25, %r8;
	cvt.u64.u32 	%rd26, %r3;
	cvt.u64.u32 	%rd27, %r10;
	cvt.s64.s32 	%rd28, %r4;
	max.u64 	%rd29, %rd28, 1;
	neg.s64 	%rd1, %rd29;
	mul.wide.s32 	%rd30, %r11, 2;
	add.s64 	%rd31, %rd30, %rd23;
	add.s64 	%rd32, %rd31, %rd27;
	add.s64 	%rd33, %rd32, %rd26;
	shl.b64 	%rd34, %rd33, 2;
	add.s64 	%rd51, %rd12, %rd34;
	mul.wide.s32 	%rd3, %r11, 4;
	add.s64 	%rd35, %rd23, %rd24;
	add.s64 	%rd36, %rd35, %rd25;
	shl.b64 	%rd37, %rd36, 2;
	add.s64 	%rd38, %rd37, %rd11;
	add.s64 	%rd50, %rd38, 256;
	mov.f32 	%f103, 0f00000000;
	mov.b64 	%rd52, 2;
	mov.b32 	%r56, 0;
$L__BB4_2:
	// begin inline asm
	cp.async.wait_group 1;

	// end inline asm
	bar.sync 	0;
	and.b32  	%r14, %r56, 1;
	shl.b32 	%r47, %r56, 12;
	and.b32  	%r48, %r47, 4096;
	add.s32 	%r49, %r5, %r48;
	add.s32 	%r50, %r12, %r48;
	ld.shared.f32 	%f6, [%r49];
	ld.shared.f32 	%f7, [%r50];
	fma.rn.f32 	%f8, %f6, %f7, 0f00000000;
	ld.shared.f32 	%f9, [%r49+4];
	ld.shared.f32 	%f10, [%r50+128];
	fma.rn.f32 	%f11, %f9, %f10, %f8;
	ld.shared.f32 	%f12, [%r49+8];
	ld.shared.f32 	%f13, [%r50+256];
	fma.rn.f32 	%f14, %f12, %f13, %f11;
	ld.shared.f32 	%f15, [%r49+12];
	ld.shared.f32 	%f16, [%r50+384];
	fma.rn.f32 	%f17, %f15, %f16, %f14;
	ld.shared.f32 	%f18, [%r49+16];
	ld.shared.f32 	%f19, [%r50+512];
	fma.rn.f32 	%f20, %f18, %f19, %f17;
	ld.shared.f32 	%f21, [%r49+20];
	ld.shared.f32 	%f22, [%r50+640];
	fma.rn.f32 	%f23, %f21, %f22, %f20;
	ld.shared.f32 	%f24, [%r49+24];
	ld.shared.f32 	%f25, [%r50+768];
	fma.rn.f32 	%f26, %f24, %f25, %f23;
	ld.shared.f32 	%f27, [%r49+28];
	ld.shared.f32 	%f28, [%r50+896];
	fma.rn.f32 	%f29, %f27, %f28, %f26;
	ld.shared.f32 	%f30, [%r49+32];
	ld.shared.f32 	%f31, [%r50+1024];
	fma.rn.f32 	%f32, %f30, %f31, %f29;
	ld.shared.f32 	%f33, [%r49+36];
	ld.shared.f32 	%f34, [%r50+1152];
	fma.rn.f32 	%f35, %f33, %f34, %f32;
	ld.shared.f32 	%f36, [%r49+40];
	ld.shared.f32 	%f37, [%r50+1280];
	fma.rn.f32 	%f38, %f36, %f37, %f35;
	ld.shared.f32 	%f39, [%r49+44];
	ld.shared.f32 	%f40, [%r50+1408];
	fma.rn.f32 	%f41, %f39, %f40, %f38;
	ld.shared.f32 	%f42, [%r49+48];
	ld.shared.f32 	%f43, [%r50+1536];
	fma.rn.f32 	%f44, %f42, %f43, %f41;
	ld.shared.f32 	%f45, [%r49+52];
	ld.shared.f32 	%f46, [%r50+1664];
	fma.rn.f32 	%f47, %f45, %f46, %f44;
	ld.shared.f32 	%f48, [%r49+56];
	ld.shared.f32 	%f49, [%r50+1792];
	fma.rn.f32 	%f50, %f48, %f49, %f47;
	ld.shared.f32 	%f51, [%r49+60];
	ld.shared.f32 	%f52, [%r50+1920];
	fma.rn.f32 	%f53, %f51, %f52, %f50;
	ld.shared.f32 	%f54, [%r49+64];
	ld.shared.f32 	%f55, [%r50+2048];
	fma.rn.f32 	%f56, %f54, %f55, %f53;
	ld.shared.f32 	%f57, [%r49+68];
	ld.shared.f32 	%f58, [%r50+2176];
	fma.rn.f32 	%f59, %f57, %f58, %f56;
	ld.shared.f32 	%f60, [%r49+72];
	ld.shared.f32 	%f61, [%r50+2304];
	fma.rn.f32 	%f62, %f60, %f61, %f59;
	ld.shared.f32 	%f63, [%r49+76];
	ld.shared.f32 	%f64, [%r50+2432];
	fma.rn.f32 	%f65, %f63, %f64, %f62;
	ld.shared.f32 	%f66, [%r49+80];
	ld.shared.f32 	%f67, [%r50+2560];
	fma.rn.f32 	%f68, %f66, %f67, %f65;
	ld.shared.f32 	%f69, [%r49+84];
	ld.shared.f32 	%f70, [%r50+2688];
	fma.rn.f32 	%f71, %f69, %f70, %f68;
	ld.shared.f32 	%f72, [%r49+88];
	ld.shared.f32 	%f73, [%r50+2816];
	fma.rn.f32 	%f74, %f72, %f73, %f71;
	ld.shared.f32 	%f75, [%r49+92];
	ld.shared.f32 	%f76, [%r50+2944];
	fma.rn.f32 	%f77, %f75, %f76, %f74;
	ld.shared.f32 	%f78, [%r49+96];
	ld.shared.f32 	%f79, [%r50+3072];
	fma.rn.f32 	%f80, %f78, %f79, %f77;
	ld.shared.f32 	%f81, [%r49+100];
	ld.shared.f32 	%f82, [%r50+3200];
	fma.rn.f32 	%f83, %f81, %f82, %f80;
	ld.shared.f32 	%f84, [%r49+104];
	ld.shared.f32 	%f85, [%r50+3328];
	fma.rn.f32 	%f86, %f84, %f85, %f83;
	ld.shared.f32 	%f87, [%r49+108];
	ld.shared.f32 	%f88, [%r50+3456];
	fma.rn.f32 	%f89, %f87, %f88, %f86;
	ld.shared.f32 	%f90, [%r49+112];
	ld.shared.f32 	%f91, [%r50+3584];
	fma.rn.f32 	%f92, %f90, %f91, %f89;
	ld.shared.f32 	%f93, [%r49+116];
	ld.shared.f32 	%f94, [%r50+3712];
	fma.rn.f32 	%f95, %f93, %f94, %f92;
	ld.shared.f32 	%f96, [%r49+120];
	ld.shared.f32 	%f97, [%r50+3840];
	fma.rn.f32 	%f98, %f96, %f97, %f95;
	ld.shared.f32 	%f99, [%r49+124];
	ld.shared.f32 	%f100, [%r50+3968];
	fma.rn.f32 	%f101, %f99, %f100, %f98;
	add.f32 	%f103, %f103, %f101;
	bar.sync 	0;
	setp.ge.u64 	%p2, %rd52, %rd28;
	@%p2 bra 	$L__BB4_4;
	shl.b32 	%r53, %r14, 12;
	add.s32 	%r51, %r16, %r53;
	// begin inline asm
	cp.async.ca.shared.global [%r51], [%rd50], 4, 4;

	// end inline asm
	add.s32 	%r52, %r17, %r53;
	// begin inline asm
	cp.async.ca.shared.global [%r52], [%rd51], 4, 4;

	// end inline asm
	// begin inline asm
	cp.async.commit_group;

	// end inline asm
$L__BB4_4:
	add.s64 	%rd52, %rd52, 1;
	add.s64 	%rd42, %rd1, %rd52;
	add.s32 	%r56, %r56, 1;
	add.s64 	%rd51, %rd51, %rd3;
	add.s64 	%rd50, %rd50, 128;
	setp.ne.s64 	%p3, %rd42, 2;
	@%p3 bra 	$L__BB4_2;
$L__BB4_5:
	ld.param.u64 	%rd49, [sgemm_shared_mem_block_async_overlap_param_7];
	cvta.to.global.u64 	%rd43, %rd49;
	add.s32 	%r54, %r2, %r3;
	cvt.u64.u32 	%rd44, %r54;
	add.s32 	%r55, %r10, %r1;
	cvt.u64.u32 	%rd45, %r55;
	add.s64 	%rd46, %rd44, %rd45;
	shl.b64 	%rd47, %rd46, 2;
	add.s64 	%rd48, %rd43, %rd47;
	st.global.f32 	[%rd48], %f103;
	ret;

}


// ===== COMPILED SASS (sm_100) =====

	.target	sm_100

	.elftype	@"ET_EXEC"


//--------------------- .note.nv.tkinfo           --------------------------
	.section	.note.nv.tkinfo,"",@"SHT_NOTE"
	.sectionflags	@"SHF_NOTE_NV_TKINFO"
	.tkinfo
        /*0018*/ 	.word	0x00000002
        /*0030*/ 	.string	""
        /*0030*/ 	.string	"ptxas"
        /*0030*/ 	.string	"Cuda compilation tools, release 13.0, V13.0.88"
        /*0030*/ 	.string	"Build cuda_13.0.r13.0/compiler.36424714_0"
        /*0030*/ 	.string	"-arch sm_100 -m 64 "



//--------------------- .note.nv.cuinfo           --------------------------
	.section	.note.nv.cuinfo,"",@"SHT_NOTE"
	.sectionflags	@"SHF_NOTE_NV_CUINFO"
        /*0018*/ 	.short	0x0002
        /*001a*/ 	.short	0x0064
        /*001c*/ 	.short	0x0082
	.zero		2


//--------------------- .nv.info                  --------------------------
	.section	.nv.info,"",@"SHT_CUDA_INFO"
	.align	4


	//----- nvinfo : EIATTR_REGCOUNT
	.align		4
        /*0000*/ 	.byte	0x04, 0x2f
        /*0002*/ 	.short	(.L_1 - .L_0)
	.align		4
.L_0:
        /*0004*/ 	.word	index@(sgemm_naive)
        /*0008*/ 	.word	0x00000020


	//----- nvinfo : EIATTR_FRAME_SIZE
	.align		4
.L_1:
        /*000c*/ 	.byte	0x04, 0x11
        /*000e*/ 	.short	(.L_3 - .L_2)
	.align		4
.L_2:
        /*0010*/ 	.word	index@(sgemm_naive)
        /*0014*/ 	.word	0x00000000


	//----- nvinfo : EIATTR_REGCOUNT
	.align		4
.L_3:
        /*0018*/ 	.byte	0x04, 0x2f
        /*001a*/ 	.short	(.L_5 - .L_4)
	.align		4
.L_4:
        /*001c*/ 	.word	index@(sgemm_global_mem_coalesce)
        /*0020*/ 	.word	0x00000020


	//----- nvinfo : EIATTR_FRAME_SIZE
	.align		4
.L_5:
        /*0024*/ 	.byte	0x04, 0x11
        /*0026*/ 	.short	(.L_7 - .L_6)
	.align		4
.L_6:
        /*0028*/ 	.word	index@(sgemm_global_mem_coalesce)
        /*002c*/ 	.word	0x00000000


	//----- nvinfo : EIATTR_REGCOUNT
	.align		4
.L_7:
        /*0030*/ 	.byte	0x04, 0x2f
        /*0032*/ 	.short	(.L_9 - .L_8)
	.align		4
.L_8:
        /*0034*/ 	.word	index@(sgemm_shared_mem_block)
        /*0038*/ 	.word	0x00000020


	//----- nvinfo : EIATTR_FRAME_SIZE
	.align		4
.L_9:
        /*003c*/ 	.byte	0x04, 0x11
        /*003e*/ 	.short	(.L_11 - .L_10)
	.align		4
.L_10:
        /*0040*/ 	.word	index@(sgemm_shared_mem_block)
        /*0044*/ 	.word	0x00000000


	//----- nvinfo : EIATTR_REGCOUNT
	.align		4
.L_11:
        /*0048*/ 	.byte	0x04, 0x2f
        /*004a*/ 	.short	(.L_13 - .L_12)
	.align		4
.L_12:
        /*004c*/ 	.word	index@(sgemm_shared_mem_block_async)
        /*0050*/ 	.word	0x00000020


	//----- nvinfo : EIATTR_FRAME_SIZE
	.align		4
.L_13:
        /*0054*/ 	.byte	0x04, 0x11
        /*0056*/ 	.short	(.L_15 - .L_14)
	.align		4
.L_14:
        /*0058*/ 	.word	index@(sgemm_shared_mem_block_async)
        /*005c*/ 	.word	0x00000000


	//----- nvinfo : EIATTR_REGCOUNT
	.align		4
.L_15:
        /*0060*/ 	.byte	0x04, 0x2f
        /*0062*/ 	.short	(.L_17 - .L_16)
	.align		4
.L_16:
        /*0064*/ 	.word	index@(sgemm_shared_mem_block_async_overlap)
        /*0068*/ 	.word	0x00000020


	//----- nvinfo : EIATTR_FRAME_SIZE
	.align		4
.L_17:
        /*006c*/ 	.byte	0x04, 0x11
        /*006e*/ 	.short	(.L_19 - .L_18)
	.align		4
.L_18:
        /*0070*/ 	.word	index@(sgemm_shared_mem_block_async_overlap)
        /*0074*/ 	.word	0x00000000


	//----- nvinfo : EIATTR_MIN_STACK_SIZE
	.align		4
.L_19:
        /*0078*/ 	.byte	0x04, 0x12
        /*007a*/ 	.short	(.L_21 - .L_20)
	.align		4
.L_20:
        /*007c*/ 	.word	index@(sgemm_shared_mem_block_async_overlap)
        /*0080*/ 	.word	0x00000000


	//----- nvinfo : EIATTR_MIN_STACK_SIZE
	.align		4
.L_21:
        /*0084*/ 	.byte	0x04, 0x12
        /*0086*/ 	.short	(.L_23 - .L_22)
	.align		4
.L_22:
        /*0088*/ 	.word	index@(sgemm_shared_mem_block_async)
        /*008c*/ 	.word	0x00000000


	//----- nvinfo : EIATTR_MIN_STACK_SIZE
	.align		4
.L_23:
        /*0090*/ 	.byte	0x04, 0x12
        /*0092*/ 	.short	(.L_25 - .L_24)
	.align		4
.L_24:
        /*0094*/ 	.word	index@(sgemm_shared_mem_block)
        /*0098*/ 	.word	0x00000000


	//----- nvinfo : EIATTR_MIN_STACK_SIZE
	.align		4
.L_25:
        /*009c*/ 	.byte	0x04, 0x12
        /*009e*/ 	.short	(.L_27 - .L_26)
	.align		4
.L_26:
        /*00a0*/ 	.word	index@(sgemm_global_mem_coalesce)
        /*00a4*/ 	.word	0x00000000


	//----- nvinfo : EIATTR_MIN_STACK_SIZE
	.align		4
.L_27:
        /*00a8*/ 	.byte	0x04, 0x12
        /*00aa*/ 	.short	(.L_29 - .L_28)
	.align		4
.L_28:
        /*00ac*/ 	.word	index@(sgemm_naive)
        /*00b0*/ 	.word	0x00000000
.L_29:


//--------------------- .nv.compat                --------------------------
	.section	.nv.compat,"",@"SHT_CUDA_COMPAT_INFO"
	.align	4
        /*0000*/ 	.byte	0x02, 0x09, 0x00, 0x00, 0x02, 0x02, 0x01, 0x00, 0x02, 0x05, 0x05, 0x00, 0x03, 0x07, 0x01, 0x01
        /*0010*/ 	.byte	0x02, 0x03, 0x00, 0x00, 0x02, 0x06, 0x01, 0x00, 0x04, 0x0b, 0x08, 0x00, 0x09, 0x00, 0x00, 0x00
        /*0020*/ 	.byte	0x00, 0x00, 0x00, 0x00


//--------------------- .nv.info.sgemm_shared_mem_block_async_overlap --------------------------
	.section	.nv.info.sgemm_shared_mem_block_async_overlap,"",@"SHT_CUDA_INFO"
	.sectionflags	@""
	.align	4


	//----- nvinfo : EIATTR_CUDA_API_VERSION
	.align		4
        /*0000*/ 	.byte	0x04, 0x37
        /*0002*/ 	.short	(.L_31 - .L_30)
.L_30:
        /*0004*/ 	.word	0x00000082


	//----- nvinfo : EIATTR_KPARAM_INFO
	.align		4
.L_31:
        /*0008*/ 	.byte	0x04, 0x17
        /*000a*/ 	.short	(.L_33 - .L_32)
.L_32:
        /*000c*/ 	.word	0x00000000
        /*0010*/ 	.short	0x0007
        /*0012*/ 	.short	0x0028
        /*0014*/ 	.byte	0x00, 0xf5, 0x21, 0x00


	//----- nvinfo : EIATTR_KPARAM_INFO
	.align		4
.L_33:
        /*0018*/ 	.byte	0x04, 0x17
        /*001a*/ 	.short	(.L_35 - .L_34)
.L_34:
        /*001c*/ 	.word	0x00000000
        /*0020*/ 	.short	0x0006
        /*0022*/ 	.short	0x0020
        /*0024*/ 	.byte	0x00, 0xf0, 0x11, 0x00


	//----- nvinfo : EIATTR_KPARAM_INFO
	.align		4
.L_35:
        /*0028*/ 	.byte	0x04, 0x17
        /*002a*/ 	.short	(.L_37 - .L_36)
.L_36:
        /*002c*/ 	.word	0x00000000
        /*0030*/ 	.short	0x0005
        /*0032*/ 	.short	0x0018
        /*0034*/ 	.byte	0x00, 0xf5, 0x21, 0x00


	//----- nvinfo : EIATTR_KPARAM_INFO
	.align		4
.L_37:
        /*0038*/ 	.byte	0x04, 0x17
        /*003a*/ 	.short	(.L_39 - .L_38)
.L_38:
        /*003c*/ 	.word	0x00000000
        /*0040*/ 	.short	0x0004
        /*0042*/ 	.short	0x0010
        /*0044*/ 	.byte	0x00, 0xf5, 0x21, 0x00


	//----- nvinfo : EIATTR_KPARAM_INFO
	.align		4
.L_39:
        /*0048*/ 	.byte	0x04, 0x17
        /*004a*/ 	.short	(.L_41 - .L_40)
.L_40:
        /*004c*/ 	.word	0x00000000
        /*0050*/ 	.short	0x0003
        /*0052*/ 	.short	0x000c
        /*0054*/ 	.byte	0x00, 0xf0, 0x11, 0x00


	//----- nvinfo : EIATTR_KPARAM_INFO
	.align		4
.L_41:
        /*0058*/ 	.byte	0x04, 0x17
        /*005a*/ 	.short	(.L_43 - .L_42)
.L_42:
        /*005c*/ 	.word	0x00000000
        /*0060*/ 	.short	0x0002
        /*0062*/ 	.short	0x0008
        /*0064*/ 	.byte	0x00, 0xf0, 0x11, 0x00


	//----- nvinfo : EIATTR_KPARAM_INFO
	.align		4
.L_43:
        /*0068*/ 	.byte	0x04, 0x17
        /*006a*/ 	.short	(.L_45 - .L_44)
.L_44:
        /*006c*/ 	.word	0x00000000
        /*0070*/ 	.short	0x0001
        /*0072*/ 	.short	0x0004
        /*0074*/ 	.byte	0x00, 0xf0, 0x11, 0x00


	//----- nvinfo : EIATTR_KPARAM_INFO
	.align		4
.L_45:
        /*0078*/ 	.byte	0x04, 0x17
        /*007a*/ 	.short	(.L_47 - .L_46)
.L_46:
        /*007c*/ 	.word	0x00000000
        /*0080*/ 	.short	0x0000
        /*0082*/ 	.short	0x0000
        /*0084*/ 	.byte	0x00, 0xf0, 0x11, 0x00


	//----- nvinfo : EIATTR_SPARSE_MMA_MASK
	.align		4
.L_47:
        /*0088*/ 	.byte	0x03, 0x50
        /*008a*/ 	.short	0x0000


	//----- nvinfo : EIATTR_MAXREG_COUNT
	.align		4
        /*008c*/ 	.byte	0x03, 0x1b
        /*008e*/ 	.short	0x00ff


	//----- nvinfo : EIATTR_NUM_BARRIERS
	.align		4
        /*0090*/ 	.byte	0x02, 0x4c
        /*0092*/ 	.byte	0x01
	.zero		1


	//----- nvinfo : EIATTR_MERCURY_ISA_VERSION
	.align		4
        /*0094*/ 	.byte	0x03, 0x5f
        /*0096*/ 	.short	0x0101


	//----- nvinfo : EIATTR_VRC_CTA_INIT_COUNT
	.align		4
        /*0098*/ 	.byte	0x02, 0x4a
	.zero		1
	.zero		1


	//----- nvinfo : EIATTR_EXIT_INSTR_OFFSETS
	.align		4
        /*009c*/ 	.byte	0x04, 0x1c
        /*009e*/ 	.short	(.L_49 - .L_48)


	//   ....[0]....
.L_48:
        /*00a0*/ 	.word	0x00000bb0


	//----- nvinfo : EIATTR_CBANK_PARAM_SIZE
	.align		4
.L_49:
        /*00a4*/ 	.byte	0x03, 0x19
        /*00a6*/ 	.short	0x0030


	//----- nvinfo : EIATTR_PARAM_CBANK
	.align		4
        /*00a8*/ 	.byte	0x04, 0x0a
        /*00aa*/ 	.short	(.L_51 - .L_50)
	.align		4
.L_50:
        /*00ac*/ 	.word	index@(.nv.constant0.sgemm_shared_mem_block_async_overlap)
        /*00b0*/ 	.short	0x0380
        /*00b2*/ 	.short	0x0030


	//----- nvinfo : EIATTR_SW_WAR
	.align		4
.L_51:
        /*00b4*/ 	.byte	0x04, 0x36
        /*00b6*/ 	.short	(.L_53 - .L_52)
.L_52:
        /*00b8*/ 	.word	0x00000008
.L_53:


//--------------------- .nv.info.sgemm_shared_mem_block_async --------------------------
	.section	.nv.info.sgemm_shared_mem_block_async,"",@"SHT_CUDA_INFO"
	.sectionflags	@""
	.align	4


	//----- nvinfo : EIATTR_CUDA_API_VERSION
	.align		4
        /*0000*/ 	.byte	0x04, 0x37
        /*0002*/ 	.short	(.L_55 - .L_54)
.L_54:
        /*0004*/ 	.word	0x00000082


	//----- nvinfo : EIATTR_KPARAM_INFO
	.align		4
.L_55:
        /*0008*/ 	.byte	0x04, 0x17
        /*000a*/ 	.short	(.L_57 - .L_56)
.L_56:
        /*000c*/ 	.word	0x00000000
        /*0010*/ 	.short	0x0007
        /*0012*/ 	.short	0x0028
        /*0014*/ 	.byte	0x00, 0xf5, 0x21, 0x00


	//----- nvinfo : EIATTR_KPARAM_INFO
	.align		4
.L_57:
        /*0018*/ 	.byte	0x04, 0x17
        /*001a*/ 	.short	(.L_59 - .L_58)
.L_58:
        /*001c*/ 	.word	0x00000000
        /*0020*/ 	.short	0x0006
        /*0022*/ 	.short	0x0020
        /*0024*/ 	.byte	0x00, 0xf0, 0x11, 0x00


	//----- nvinfo : EIATTR_KPARAM_INFO
	.align		4
.L_59:
        /*0028*/ 	.byte	0x04, 0x17
        /*002a*/ 	.short	(.L_61 - .L_60)
.L_60:
        /*002c*/ 	.word	0x00000000
        /*0030*/ 	.short	0x0005
        /*0032*/ 	.short	0x0018
        /*0034*/ 	.byte	0x00, 0xf5, 0x21, 0x00


	//----- nvinfo : EIATTR_KPARAM_INFO
	.align		4
.L_61:
        /*0038*/ 	.byte	0x04, 0x17
        /*003a*/ 	.short	(.L_63 - .L_62)
.L_62:
        /*003c*/ 	.word	0x00000000
        /*0040*/ 	.short	0x0004
        /*0042*/ 	.short	0x0010
        /*0044*/ 	.byte	0x00, 0xf5, 0x21, 0x00


	//----- nvinfo : EIATTR_KPARAM_INFO
	.align		4
.L_63:
        /*0048*/ 	.byte	0x04, 0x17
        /*004a*/ 	.short	(.L_65 - .L_64)
.L_64:
        /*004c*/ 	.word	0x00000000
        /*0050*/ 	.short	0x0003
        /*0052*/ 	.short	0x000c
        /*0054*/ 	.byte	0x00, 0xf0, 0x11, 0x00


	//----- nvinfo : EIATTR_KPARAM_INFO
	.align		4
.L_65:
        /*0058*/ 	.byte	0x04, 0x17
        /*005a*/ 	.short	(.L_67 - .L_66)
.L_66:
        /*005c*/ 	.word	0x00000000
        /*0060*/ 	.short	0x0002
        /*0062*/ 	.short	0x0008
        /*0064*/ 	.byte	0x00, 0xf0, 0x11, 0x00


	//----- nvinfo : EIATTR_KPARAM_INFO
	.align		4
.L_67:
        /*0068*/ 	.byte	0x04, 0x17
        /*006a*/ 	.short	(.L_69 - .L_68)
.L_68:
        /*006c*/ 	.word	0x00000000
        /*0070*/ 	.short	0x0001
        /*0072*/ 	.short	0x0004
        /*0074*/ 	.byte	0x00, 0xf0, 0x11, 0x00


	//----- nvinfo : EIATTR_KPARAM_INFO
	.align		4
.L_69:
        /*0078*/ 	.byte	0x04, 0x17
        /*007a*/ 	.short	(.L_71 - .L_70)
.L_70:
        /*007c*/ 	.word	0x00000000
        /*0080*/ 	.short	0x0000
        /*0082*/ 	.short	0x0000
        /*0084*/ 	.byte	0x00, 0xf0, 0x11, 0x00


	//----- nvinfo : EIATTR_SPARSE_MMA_MASK
	.align		4
.L_71:
        /*0088*/ 	.byte	0x03, 0x50
        /*008a*/ 	.short	0x0000


	//----- nvinfo : EIATTR_MAXREG_COUNT
	.align		4
        /*008c*/ 	.byte	0x03, 0x1b
        /*008e*/ 	.short	0x00ff


	//----- nvinfo : EIATTR_NUM_BARRIERS
	.align		4
        /*0090*/ 	.byte	0x02, 0x4c
        /*0092*/ 	.byte	0x01
	.zero		1


	//----- nvinfo : EIATTR_MERCURY_ISA_VERSION
	.align		4
        /*0094*/ 	.byte	0x03, 0x5f
        /*0096*/ 	.short	0x0101


	//----- nvinfo : EIATTR_VRC_CTA_INIT_COUNT
	.align		4
        /*0098*/ 	.byte	0x02, 0x4a
	.zero		1
	.zero		1


	//----- nvinfo : EIATTR_EXIT_INSTR_OFFSETS
	.align		4
        /*009c*/ 	.byte	0x04, 0x1c
        /*009e*/ 	.short	(.L_73 - .L_72)


	//   ....[0]....
.L_72:
        /*00a0*/ 	.word	0x00000860


	//----- nvinfo : EIATTR_CBANK_PARAM_SIZE
	.align		4
.L_73:
        /*00a4*/ 	.byte	0x03, 0x19
        /*00a6*/ 	.short	0x0030


	//----- nvinfo : EIATTR_PARAM_CBANK
	.align		4
        /*00a8*/ 	.byte	0x04, 0x0a
        /*00aa*/ 	.short	(.L_75 - .L_74)
	.align		4
.L_74:
        /*00ac*/ 	.word	index@(.nv.constant0.sgemm_shared_mem_block_async)
        /*00b0*/ 	.short	0x0380
        /*00b2*/ 	.short	0x0030


	//----- nvinfo : EIATTR_SW_WAR
	.align		4
.L_75:
        /*00b4*/ 	.byte	0x04, 0x36
        /*00b6*/ 	.short	(.L_77 - .L_76)
.L_76:
        /*00b8*/ 	.word	0x00000008
.L_77:


//--------------------- .nv.info.sgemm_shared_mem_block --------------------------
	.section	.nv.info.sgemm_shared_mem_block,"",@"SHT_CUDA_INFO"
	.sectionflags	@""
	.align	4


	//----- nvinfo : EIATTR_CUDA_API_VERSION
	.align		4
        /*0000*/ 	.byte	0x04, 0x37
        /*0002*/ 	.short	(.L_79 - .L_78)
.L_78:
        /*0004*/ 	.word	0x00000082


	//----- nvinfo : EIATTR_KPARAM_INFO
	.align		4
.L_79:
        /*0008*/ 	.byte	0x04, 0x17
        /*000a*/ 	.short	(.L_81 - .L_80)
.L_80:
        /*000c*/ 	.word	0x00000000
        /*0010*/ 	.short	0x0007
        /*0012*/ 	.short	0x0028
        /*0014*/ 	.byte	0x00, 0xf5, 0x21, 0x00


	//----- nvinfo : EIATTR_KPARAM_INFO
	.align		4
.L_81:
        /*0018*/ 	.byte	0x04, 0x17
        /*001a*/ 	.short	(.L_83 - .L_82)
.L_82:
        /*001c*/ 	.word	0x00000000
        /*0020*/ 	.short	0x0006
        /*0022*/ 	.short	0x0020
        /*0024*/ 	.byte	0x00, 0xf0, 0x11, 0x00


	//----- nvinfo : EIATTR_KPARAM_INFO
	.align		4
.L_83:
        /*0028*/ 	.byte	0x04, 0x17
        /*002a*/ 	.short	(.L_85 - .L_84)
.L_84:
        /*002c*/ 	.word	0x00000000
        /*0030*/ 	.short	0x0005
        /*0032*/ 	.short	0x0018
        /*0034*/ 	.byte	0x00, 0xf5, 0x21, 0x00


	//----- nvinfo : EIATTR_KPARAM_INFO
	.align		4
.L_85:
        /*0038*/ 	.byte	0x04, 0x17
        /*003a*/ 	.short	(.L_87 - .L_86)
.L_86:
        /*003c*/ 	.word	0x00000000
        /*0040*/ 	.short	0x0004
        /*0042*/ 	.short	0x0010
        /*0044*/ 	.byte	0x00, 0xf5, 0x21, 0x00


	//----- nvinfo : EIATTR_KPARAM_INFO
	.align		4
.L_87:
        /*0048*/ 	.byte	0x04, 0x17
        /*004a*/ 	.short	(.L_89 - .L_88)
.L_88:
        /*004c*/ 	.word	0x00000000
        /*0050*/ 	.short	0x0003
        /*0052*/ 	.short	0x000c
        /*0054*/ 	.byte	0x00, 0xf0, 0x11, 0x00


	//----- nvinfo : EIATTR_KPARAM_INFO
	.align		4
.L_89:
        /*0058*/ 	.byte	0x04, 0x17
        /*005a*/ 	.short	(.L_91 - .L_90)
.L_90:
        /*005c*/ 	.word	0x00000000
        /*0060*/ 	.short	0x0002
        /*0062*/ 	.short	0x0008
        /*0064*/ 	.byte	0x00, 0xf0, 0x11, 0x00


	//----- nvinfo : EIATTR_KPARAM_INFO
	.align		4
.L_91:
        /*0068*/ 	.byte	0x04, 0x17
        /*006a*/ 	.short	(.L_93 - .L_92)
.L_92:
        /*006c*/ 	.word	0x00000000
        /*0070*/ 	.short	0x0001
        /*0072*/ 	.short	0x0004
        /*0074*/ 	.byte	0x00, 0xf0, 0x11, 0x00


	//----- nvinfo : EIATTR_KPARAM_INFO
	.align		4
.L_93:
        /*0078*/ 	.byte	0x04, 0x17
        /*007a*/ 	.short	(.L_95 - .L_94)
.L_94:
        /*007c*/ 	.word	0x00000000
        /*0080*/ 	.short	0x0000
        /*0082*/ 	.short	0x0000
        /*0084*/ 	.byte	0x00, 0xf0, 0x11, 0x00


	//----- nvinfo : EIATTR_SPARSE_MMA_MASK
	.align		4
.L_95:
        /*0088*/ 	.byte	0x03, 0x50
        /*008a*/ 	.short	0x0000


	//----- nvinfo : EIATTR_MAXREG_COUNT
	.align		4
        /*008c*/ 	.byte	0x03, 0x1b
        /*008e*/ 	.short	0x00ff


	//----- nvinfo : EIATTR_NUM_BARRIERS
	.align		4
        /*0090*/ 	.byte	0x02, 0x4c
        /*0092*/ 	.byte	0x01
	.zero		1


	//----- nvinfo : EIATTR_MERCURY_ISA_VERSION
	.align		4
        /*0094*/ 	.byte	0x03, 0x5f
        /*0096*/ 	.short	0x0101


	//----- nvinfo : EIATTR_VRC_CTA_INIT_COUNT
	.align		4
        /*0098*/ 	.byte	0x02, 0x4a
	.zero		1
	.zero		1


	//----- nvinfo : EIATTR_EXIT_INSTR_OFFSETS
	.align		4
        /*009c*/ 	.byte	0x04, 0x1c
        /*009e*/ 	.short	(.L_97 - .L_96)


	//   ....[0]....
.L_96:
        /*00a0*/ 	.word	0x00000810


	//----- nvinfo : EIATTR_CBANK_PARAM_SIZE
	.align		4
.L_97:
        /*00a4*/ 	.byte	0x03, 0x19
        /*00a6*/ 	.short	0x0030


	//----- nvinfo : EIATTR_PARAM_CBANK
	.align		4
        /*00a8*/ 	.byte	0x04, 0x0a
        /*00aa*/ 	.short	(.L_99 - .L_98)
	.align		4
.L_98:
        /*00ac*/ 	.word	index@(.nv.constant0.sgemm_shared_mem_block)
        /*00b0*/ 	.short	0x0380
        /*00b2*/ 	.short	0x0030


	//----- nvinfo : EIATTR_SW_WAR
	.align		4
.L_99:
        /*00b4*/ 	.byte	0x04, 0x36
        /*00b6*/ 	.short	(.L_101 - .L_100)
.L_100:
        /*00b8*/ 	.word	0x00000008
.L_101:


//--------------------- .nv.info.sgemm_global_mem_coalesce --------------------------
	.section	.nv.info.sgemm_global_mem_coalesce,"",@"SHT_CUDA_INFO"
	.sectionflags	@""
	.align	4


	//----- nvinfo : EIATTR_CUDA_API_VERSION
	.align		4
        /*0000*/ 	.byte	0x04, 0x37
        /*0002*/ 	.short	(.L_103 - .L_102)
.L_102:
        /*0004*/ 	.word	0x00000082


	//----- nvinfo : EIATTR_KPARAM_INFO
	.align		4
.L_103:
        /*0008*/ 	.byte	0x04, 0x17
        /*000a*/ 	.short	(.L_105 - .L_104)
.L_104:
        /*000c*/ 	.word	0x00000000
        /*0010*/ 	.short	0x0007
        /*0012*/ 	.short	0x0028
        /*0014*/ 	.byte	0x00, 0xf5, 0x21, 0x00


	//----- nvinfo : EIATTR_KPARAM_INFO
	.align		4
.L_105:
        /*0018*/ 	.byte	0x04, 0x17
        /*001a*/ 	.short	(.L_107 - .L_106)
.L_106:
        /*001c*/ 	.word	0x00000000
        /*0020*/ 	.short	0x0006
        /*0022*/ 	.short	0x0020
        /*0024*/ 	.byte	0x00, 0xf0, 0x11, 0x00


	//----- nvinfo : EIATTR_KPARAM_INFO
	.align		4
.L_107:
        /*0028*/ 	.byte	0x04, 0x17
        /*002a*/ 	.short	(.L_109 - .L_108)
.L_108:
        /*002c*/ 	.word	0x00000000
        /*0030*/ 	.short	0x0005
        /*0032*/ 	.short	0x0018
        /*0034*/ 	.byte	0x00, 0xf5, 0x21, 0x00


	//----- nvinfo : EIATTR_KPARAM_INFO
	.align		4
.L_109:
        /*0038*/ 	.byte	0x04, 0x17
        /*003a*/ 	.short	(.L_111 - .L_110)
.L_110:
        /*003c*/ 	.word	0x00000000
        /*0040*/ 	.short	0x0004
        /*0042*/ 	.short	0x0010
        /*0044*/ 	.byte	0x00, 0xf5, 0x21, 0x00


	//----- nvinfo : EIATTR_KPARAM_INFO
	.align		4
.L_111:
        /*0048*/ 	.byte	0x04, 0x17
        /*004a*/ 	.short	(.L_113 - .L_112)
.L_112:
        /*004c*/ 	.word	0x00000000
        /*0050*/ 	.short	0x0003
        /*0052*/ 	.short	0x000c
        /*0054*/ 	.byte	0x00, 0xf0, 0x11, 0x00


	//----- nvinfo : EIATTR_KPARAM_INFO
	.align		4
.L_113:
        /*0058*/ 	.byte	0x04, 0x17
        /*005a*/ 	.short	(.L_115 - .L_114)
.L_114:
        /*005c*/ 	.word	0x00000000
        /*0060*/ 	.short	0x0002
        /*0062*/ 	.short	0x0008
        /*0064*/ 	.byte	0x00, 0xf0, 0x11, 0x00


	//----- nvinfo : EIATTR_KPARAM_INFO
	.align		4
.L_115:
        /*0068*/ 	.byte	0x04, 0x17
        /*006a*/ 	.short	(.L_117 - .L_116)
.L_116:
        /*006c*/ 	.word	0x00000000
        /*0070*/ 	.short	0x0001
        /*0072*/ 	.short	0x0004
        /*0074*/ 	.byte	0x00, 0xf0, 0x11, 0x00


	//----- nvinfo : EIATTR_KPARAM_INFO
	.align		4
.L_117:
        /*0078*/ 	.byte	0x04, 0x17
        /*007a*/ 	.short	(.L_119 - .L_118)
.L_118:
        /*007c*/ 	.word	0x00000000
        /*0080*/ 	.short	0x0000
        /*0082*/ 	.short	0x0000
        /*0084*/ 	.byte	0x00, 0xf0, 0x11, 0x00


	//----- nvinfo : EIATTR_SPARSE_MMA_MASK
	.align		4
.L_119:
        /*0088*/ 	.byte	0x03, 0x50
        /*008a*/ 	.short	0x0000


	//----- nvinfo : EIATTR_MAXREG_COUNT
	.align		4
        /*008c*/ 	.byte	0x03, 0x1b
        /*008e*/ 	.short	0x00ff


	//----- nvinfo : EIATTR_MERCURY_ISA_VERSION
	.align		4
        /*0090*/ 	.byte	0x03, 0x5f
        /*0092*/ 	.short	0x0101


	//----- nvinfo : EIATTR_VRC_CTA_INIT_COUNT
	.align		4
        /*0094*/ 	.byte	0x02, 0x4a
	.zero		1
	.zero		1


	//----- nvinfo : EIATTR_EXIT_INSTR_OFFSETS
	.align		4
        /*0098*/ 	.byte	0x04, 0x1c
        /*009a*/ 	.short	(.L_121 - .L_120)


	//   ....[0]....
.L_120:
        /*009c*/ 	.word	0x000000a0


	//   ....[1]....
        /*00a0*/ 	.word	0x000008c0


	//----- nvinfo : EIATTR_CBANK_PARAM_SIZE
	.align		4
.L_121:
        /*00a4*/ 	.byte	0x03, 0x19
        /*00a6*/ 	.short	0x0030


	//----- nvinfo : EIATTR_PARAM_CBANK
	.align		4
        /*00a8*/ 	.byte	0x04, 0x0a
        /*00aa*/ 	.short	(.L_123 - .L_122)
	.align		4
.L_122:
        /*00ac*/ 	.word	index@(.nv.constant0.sgemm_global_mem_coalesce)
        /*00b0*/ 	.short	0x0380
        /*00b2*/ 	.short	0x0030


	//----- nvinfo : EIATTR_SW_WAR
	.align		4
.L_123:
        /*00b4*/ 	.byte	0x04, 0x36
        /*00b6*/ 	.short	(.L_125 - .L_124)
.L_124:
        /*00b8*/ 	.word	0x00000008
.L_125:


//--------------------- .nv.info.sgemm_naive      --------------------------
	.section	.nv.info.sgemm_naive,"",@"SHT_CUDA_INFO"
	.sectionflags	@""
	.align	4


	//----- nvinfo : EIATTR_CUDA_API_VERSION
	.align		4
        /*0000*/ 	.byte	0x04, 0x37
        /*0002*/ 	.short	(.L_127 - .L_126)
.L_126:
        /*0004*/ 	.word	0x00000082


	//----- nvinfo : EIATTR_KPARAM_INFO
	.align		4
.L_127:
        /*0008*/ 	.byte	0x04, 0x17
        /*000a*/ 	.short	(.L_129 - .L_128)
.L_128:
        /*000c*/ 	.word	0x00000000
        /*0010*/ 	.short	0x0007
        /*0012*/ 	.short	0x0028
        /*0014*/ 	.byte	0x00, 0xf5, 0x21, 0x00


	//----- nvinfo : EIATTR_KPARAM_INFO
	.align		4
.L_129:
        /*0018*/ 	.byte	0x04, 0x17
        /*001a*/ 	.short	(.L_131 - .L_130)
.L_130:
        /*001c*/ 	.word	0x00000000
        /*0020*/ 	.short	0x0006
        /*0022*/ 	.short	0x0020
        /*0024*/ 	.byte	0x00, 0xf0, 0x11, 0x00


	//----- nvinfo : EIATTR_KPARAM_INFO
	.align		4
.L_131:
        /*0028*/ 	.byte	0x04, 0x17
        /*002a*/ 	.short	(.L_133 - .L_132)
.L_132:
        /*002c*/ 	.word	0x00000000
        /*0030*/ 	.short	0x0005
        /*0032*/ 	.short	0x0018
        /*0034*/ 	.byte	0x00, 0xf5, 0x21, 0x00


	//----- nvinfo : EIATTR_KPARAM_INFO
	.align		4
.L_133:
        /*0038*/ 	.byte	0x04, 0x17
        /*003a*/ 	.short	(.L_135 - .L_134)
.L_134:
        /*003c*/ 	.word	0x00000000
        /*0040*/ 	.short	0x0004
        /*0042*/ 	.short	0x0010
        /*0044*/ 	.byte	0x00, 0xf5, 0x21, 0x00


	//----- nvinfo : EIATTR_KPARAM_INFO
	.align		4
.L_135:
        /*0048*/ 	.byte	0x04, 0x17
        /*004a*/ 	.short	(.L_137 - .L_136)
.L_136:
        /*004c*/ 	.word	0x00000000
        /*0050*/ 	.short	0x0003
        /*0052*/ 	.short	0x000c
        /*0054*/ 	.byte	0x00, 0xf0, 0x11, 0x00


	//----- nvinfo : EIATTR_KPARAM_INFO
	.align		4
.L_137:
        /*0058*/ 	.byte	0x04, 0x17
        /*005a*/ 	.short	(.L_139 - .L_138)
.L_138:
        /*005c*/ 	.word	0x00000000
        /*0060*/ 	.short	0x0002
        /*0062*/ 	.short	0x0008
        /*0064*/ 	.byte	0x00, 0xf0, 0x11, 0x00


	//----- nvinfo : EIATTR_KPARAM_INFO
	.align		4
.L_139:
        /*0068*/ 	.byte	0x04, 0x17
        /*006a*/ 	.short	(.L_141 - .L_140)
.L_140:
        /*006c*/ 	.word	0x00000000
        /*0070*/ 	.short	0x0001
        /*0072*/ 	.short	0x0004
        /*0074*/ 	.byte	0x00, 0xf0, 0x11, 0x00


	//----- nvinfo : EIATTR_KPARAM_INFO
	.align		4
.L_141:
        /*0078*/ 	.byte	0x04, 0x17
        /*007a*/ 	.short	(.L_143 - .L_142)
.L_142:
        /*007c*/ 	.word	0x00000000
        /*0080*/ 	.short	0x0000
        /*0082*/ 	.short	0x0000
        /*0084*/ 	.byte	0x00, 0xf0, 0x11, 0x00


	//----- nvinfo : EIATTR_SPARSE_MMA_MASK
	.align		4
.L_143:
        /*0088*/ 	.byte	0x03, 0x50
        /*008a*/ 	.short	0x0000


	//----- nvinfo : EIATTR_MAXREG_COUNT
	.align		4
        /*008c*/ 	.byte	0x03, 0x1b
        /*008e*/ 	.short	0x00ff


	//----- nvinfo : EIATTR_MERCURY_ISA_VERSION
	.align		4
        /*0090*/ 	.byte	0x03, 0x5f
        /*0092*/ 	.short	0x0101


	//----- nvinfo : EIATTR_VRC_CTA_INIT_COUNT
	.align		4
        /*0094*/ 	.byte	0x02, 0x4a
	.zero		1
	.zero		1


	//----- nvinfo : EIATTR_EXIT_INSTR_OFFSETS
	.align		4
        /*0098*/ 	.byte	0x04, 0x1c
        /*009a*/ 	.short	(.L_145 - .L_144)


	//   ....[0]....
.L_144:
        /*009c*/ 	.word	0x000000d0


	//   ....[1]....
        /*00a0*/ 	.word	0x00000a80


	//----- nvinfo : EIATTR_CBANK_PARAM_SIZE
	.align		4
.L_145:
        /*00a4*/ 	.byte	0x03, 0x19
        /*00a6*/ 	.short	0x0030


	//----- nvinfo : EIATTR_PARAM_CBANK
	.align		4
        /*00a8*/ 	.byte	0x04, 0x0a
        /*00aa*/ 	.short	(.L_147 - .L_146)
	.align		4
.L_146:
        /*00ac*/ 	.word	index@(.nv.constant0.sgemm_naive)
        /*00b0*/ 	.short	0x0380
        /*00b2*/ 	.short	0x0030


	//----- nvinfo : EIATTR_SW_WAR
	.align		4
.L_147:
        /*00b4*/ 	.byte	0x04, 0x36
        /*00b6*/ 	.short	(.L_149 - .L_148)
.L_148:
        /*00b8*/ 	.word	0x00000008
.L_149:


//--------------------- .nv.callgraph             --------------------------
	.section	.nv.callgraph,"",@"SHT_CUDA_CALLGRAPH"
	.align	4
	.sectionentsize	8
	.align		4
        /*0000*/ 	.word	0x00000000
	.align		4
        /*0004*/ 	.word	0xffffffff
	.align		4
        /*0008*/ 	.word	0x00000000
	.align		4
        /*000c*/ 	.word	0xfffffffe
	.align		4
        /*0010*/ 	.word	0x00000000
	.align		4
        /*0014*/ 	.word	0xfffffffd
	.align		4
        /*0018*/ 	.word	0x00000000
	.align		4
        /*001c*/ 	.word	0xfffffffc


//--------------------- .text.sgemm_shared_mem_block_async_overlap --------------------------
	.section	.text.sgemm_shared_mem_block_async_overlap,"ax",@progbits
	.align	128
        .global         sgemm_shared_mem_block_async_overlap
        .type           sgemm_shared_mem_block_async_overlap,@function
        .size           sgemm_shared_mem_block_async_overlap,(.L_x_20 - sgemm_shared_mem_block_async_overlap)
        .other          sgemm_shared_mem_block_async_overlap,@"STO_CUDA_ENTRY STV_DEFAULT"
sgemm_shared_mem_block_async_overlap:
.text.sgemm_shared_mem_block_async_overlap:
[----:B------:R-:W-:Y:S01]  /*0000*/  LDC R1, c[0x0][0x37c] ;  /* 0x0000df00ff017b82 */ /* 0x000fe20000000800 */
[----:B------:R-:W1:Y:S07]  /*0010*/  S2R R17, SR_TID.Y ;  /* 0x0000000000117919 */ /* 0x000e6e0000002200 */
[----:B------:R-:W2:Y:S01]  /*0020*/  S2UR UR6, SR_CTAID.Y ;  /* 0x00000000000679c3 */ /* 0x000ea20000002600 */
[----:B------:R-:W3:Y:S01]  /*0030*/  LDCU UR11, c[0x0][0x388] ;  /* 0x00007100ff0b77ac */ /* 0x000ee20008000800 */
[----:B------:R-:W-:Y:S01]  /*0040*/  HFMA2 R10, -RZ, RZ, 0, 0 ;  /* 0x00000000ff0a7431 */ /* 0x000fe200000001ff */
[----:B------:R-:W4:Y:S01]  /*0050*/  S2R R20, SR_TID.X ;  /* 0x0000000000147919 */ /* 0x000f220000002100 */
[----:B------:R-:W-:Y:S01]  /*0060*/  UMOV UR4, 0x400 ;  /* 0x0000040000047882 */ /* 0x000fe20000000000 */
[----:B------:R-:W5:Y:S03]  /*0070*/  LDCU.64 UR12, c[0x0][0x358] ;  /* 0x00006b00ff0c77ac */ /* 0x000f660008000a00 */
[----:B------:R-:W5:Y:S01]  /*0080*/  S2UR UR7, SR_CTAID.X ;  /* 0x00000000000779c3 */ /* 0x000f620000002500 */
[----:B------:R-:W-:Y:S01]  /*0090*/  UIADD3 UR5, UPT, UPT, UR4, 0x2000, URZ ;  /* 0x0000200004057890 */ /* 0x000fe2000fffe0ff */
[----:B------:R-:W4:Y:S06]  /*00a0*/  LDCU UR9, c[0x0][0x380] ;  /* 0x00007000ff0977ac */ /* 0x000f2c0008000800 */
[----:B------:R-:W4:Y:S08]  /*00b0*/  S2UR UR8, SR_CgaCtaId ;  /* 0x00000000000879c3 */ /* 0x000f300000008800 */
[----:B------:R-:W4:Y:S01]  /*00c0*/  LDC R0, c[0x0][0x384] ;  /* 0x0000e100ff007b82 */ /* 0x000f220000000800 */
[----:B--2---:R-:W-:-:S04]  /*00d0*/  USHF.L.U32 UR6, UR6, 0x5, URZ ;  /* 0x0000000506067899 */ /* 0x004fc800080006ff */
[----:B---3--:R-:W-:Y:S02]  /*00e0*/  UIMAD UR10, UR6, UR11, URZ ;  /* 0x0000000b060a72a4 */ /* 0x008fe4000f8e02ff */
[----:B-1----:R-:W-:Y:S01]  /*00f0*/  IMAD R13, R17, UR11, RZ ;  /* 0x0000000b110d7c24 */ /* 0x002fe2000f8e02ff */
[----:B------:R-:W1:Y:S01]  /*0100*/  LDC.64 R6, c[0x0][0x390] ;  /* 0x0000e400ff067b82 */ /* 0x000e620000000a00 */
[----:B-----5:R-:W-:-:S03]  /*0110*/  USHF.L.U32 UR7, UR7, 0x5, URZ ;  /* 0x0000000507077899 */ /* 0x020fc600080006ff */
[----:B----4-:R-:W-:-:S04]  /*0120*/  IADD3 R9, PT, PT, R13, UR10, R20 ;  /* 0x0000000a0d097c10 */ /* 0x010fc8000fffe014 */
[----:B------:R-:W2:Y:S01]  /*0130*/  LDC.64 R4, c[0x0][0x398] ;  /* 0x0000e600ff047b82 */ /* 0x000ea20000000a00 */
[----:B------:R-:W-:Y:S02]  /*0140*/  ULEA UR4, UR8, UR4, 0x18 ;  /* 0x0000000408047291 */ /* 0x000fe4000f8ec0ff */
[----:B------:R-:W-:Y:S02]  /*0150*/  ULEA UR5, UR8, UR5, 0x18 ;  /* 0x0000000508057291 */ /* 0x000fe4000f8ec0ff */
[----:B------:R-:W-:Y:S02]  /*0160*/  UIADD3 UR8, UPT, UPT, UR9, 0x1f, URZ ;  /* 0x0000001f09087890 */ /* 0x000fe4000fffe0ff */
[C---:B------:R-:W-:Y:S01]  /*0170*/  LEA R19, R17.reuse, UR4, 0x7 ;  /* 0x0000000411137c11 */ /* 0x040fe2000f8e38ff */
[----:B------:R-:W-:Y:S01]  /*0180*/  IMAD R16, R17, R0, RZ ;  /* 0x0000000011107224 */ /* 0x000fe200078e02ff */
[----:B------:R-:W-:Y:S01]  /*0190*/  SHF.L.U32 R11, R0, 0x5, RZ ;  /* 0x00000005000b7819 */ /* 0x000fe200000006ff */
[----:B------:R-:W-:Y:S01]  /*01a0*/  UISETP.GE.U32.AND UP0, UPT, UR8, 0x3f, UPT ;  /* 0x0000003f0800788c */ /* 0x000fe2000bf06070 */
[--C-:B------:R-:W-:Y:S01]  /*01b0*/  IADD3 R0, PT, PT, R13, UR10, R20.reuse ;  /* 0x0000000a0d007c10 */ /* 0x100fe2000fffe014 */
[----:B------:R-:W-:Y:S01]  /*01c0*/  USHF.R.S32.HI UR4, URZ, 0x1f, UR9 ;  /* 0x0000001fff047899 */ /* 0x000fe20008011409 */
[----:B------:R-:W-:-:S02]  /*01d0*/  IADD3 R2, PT, PT, R16, UR7, R20 ;  /* 0x0000000710027c10 */ /* 0x000fc4000fffe014 */
[----:B------:R-:W-:Y:S01]  /*01e0*/  LEA R17, R17, UR5, 0x7 ;  /* 0x0000000511117c11 */ /* 0x000fe2000f8e38ff */
[--C-:B-1----:R-:W-:Y:S01]  /*01f0*/  IMAD.WIDE.U32 R8, R9, 0x4, R6.reuse ;  /* 0x0000000409087825 */ /* 0x102fe200078e0006 */
[----:B------:R-:W-:Y:S01]  /*0200*/  IADD3 R15, PT, PT, R0, 0x20, RZ ;  /* 0x00000020000f7810 */ /* 0x000fe20007ffe0ff */
[----:B------:R-:W-:Y:S01]  /*0210*/  ULEA.HI UR4, UR4, UR9, URZ, 0x5 ;  /* 0x0000000904047291 */ /* 0x000fe2000f8f28ff */
[----:B------:R-:W-:Y:S02]  /*0220*/  IADD3 R23, PT, PT, R2, R11, RZ ;  /* 0x0000000b02177210 */ /* 0x000fe40007ffe0ff */
[C---:B------:R-:W-:Y:S01]  /*0230*/  LEA R18, R20.reuse, R19, 0x2 ;  /* 0x0000001314127211 */ /* 0x040fe200078e10ff */
[----:B------:R-:W-:Y:S01]  /*0240*/  IMAD.WIDE.U32 R6, R15, 0x4, R6 ;  /* 0x000000040f067825 */ /* 0x000fe200078e0006 */
[----:B------:R-:W-:-:S03]  /*0250*/  LEA R17, R20, R17, 0x2 ;  /* 0x0000001114117211 */ /* 0x000fc600078e10ff */
[--C-:B--2---:R-:W-:Y:S01]  /*0260*/  IMAD.WIDE.U32 R2, R2, 0x4, R4.reuse ;  /* 0x0000000402027825 */ /* 0x104fe200078e0004 */
[----:B------:R-:W-:Y:S01]  /*0270*/  @!PT LDS RZ, [RZ] ;  /* 0x00000000fffff984 */ /* 0x000fe20000000800 */
[----:B------:R-:W-:Y:S01]  /*0280*/  @!PT LDS RZ, [RZ] ;  /* 0x00000000fffff984 */ /* 0x000fe20000000800 */
[----:B------:R-:W-:Y:S01]  /*0290*/  @!PT LDS RZ, [RZ] ;  /* 0x00000000fffff984 */ /* 0x000fe20000000800 */
[----:B------:R1:W-:Y:S03]  /*02a0*/  LDGSTS.E [R18], desc[UR12][R8.64] ;  /* 0x0000000008127fae */ /* 0x0003e6000b9a100c */
[----:B------:R-:W-:Y:S01]  /*02b0*/  IMAD.WIDE.U32 R4, R23, 0x4, R4 ;  /* 0x0000000417047825 */ /* 0x000fe200078e0004 */
[----:B------:R1:W-:Y:S04]  /*02c0*/  LDGSTS.E [R17], desc[UR12][R2.64] ;  /* 0x0000000002117fae */ /* 0x0003e8000b9a100c */
[----:B------:R-:W0:Y:S04]  /*02d0*/  LDGDEPBAR ;  /* 0x00000000000079af */ /* 0x000e280000000000 */
[----:B------:R1:W-:Y:S04]  /*02e0*/  LDGSTS.E [R18+0x1000], desc[UR12][R6.64] ;  /* 0x0100000006127fae */ /* 0x0003e8000b9a100c */
[----:B------:R1:W-:Y:S04]  /*02f0*/  LDGSTS.E [R17+0x1000], desc[UR12][R4.64] ;  /* 0x0100000004117fae */ /* 0x0003e8000b9a100c */
[----:B------:R-:W0:Y:S01]  /*0300*/  LDGDEPBAR ;  /* 0x00000000000079af */ /* 0x000e220000000000 */
[----:B------:R-:W-:Y:S05]  /*0310*/  BRA.U !UP0, `(.L_x_0) ;  /* 0x0000000908007547 */ /* 0x000fea000b800000 */
[----:B------:R-:W2:Y:S01]  /*0320*/  LDCU.128 UR16, c[0x0][0x390] ;  /* 0x00007200ff1077ac */ /* 0x000ea20008000c00 */
[----:B------:R-:W-:Y:S02]  /*0330*/  MOV R21, RZ ;  /* 0x000000ff00157202 */ /* 0x000fe40000000f00 */
[--C-:B-1----:R-:W-:Y:S01]  /*0340*/  IADD3 R4, P1, P2, R13, UR10, R20.reuse ;  /* 0x0000000a0d047c10 */ /* 0x102fe2000fa3e014 */
[----:B------:R-:W-:Y:S01]  /*0350*/  USHF.R.S32.HI UR8, URZ, 0x5, UR4 ;  /* 0x00000005ff087899 */ /* 0x000fe20008011404 */
[----:B------:R-:W-:Y:S01]  /*0360*/  MOV R10, RZ ;  /* 0x000000ff000a7202 */ /* 0x000fe20000000f00 */
[----:B------:R-:W-:Y:S01]  /*0370*/  IMAD.WIDE R2, R11, 0x2, R20 ;  /* 0x000000020b027825 */ /* 0x000fe200078e0214 */
[----:B------:R-:W-:Y:S01]  /*0380*/  IADD3.X R5, PT, PT, RZ, RZ, RZ, P1, P2 ;  /* 0x000000ffff057210 */ /* 0x000fe20000fe44ff */
[----:B------:R-:W-:Y:S02]  /*0390*/  USHF.R.S32.HI UR10, URZ, 0x1f, UR8 ;  /* 0x0000001fff0a7899 */ /* 0x000fe40008011408 */
[----:B------:R-:W-:Y:S01]  /*03a0*/  UISETP.GT.U32.AND UP0, UPT, UR8, 0x1, UPT ;  /* 0x000000010800788c */ /* 0x000fe2000bf04070 */
[----:B------:R-:W-:Y:S01]  /*03b0*/  IADD3 R9, P1, P2, R2, UR7, R16 ;  /* 0x0000000702097c10 */ /* 0x000fe2000fa3e010 */
[----:B------:R-:W-:Y:S01]  /*03c0*/  UMOV UR14, 0x2 ;  /* 0x00000002000e7882 */ /* 0x000fe20000000000 */
[----:B------:R-:W-:Y:S01]  /*03d0*/  UMOV UR4, URZ ;  /* 0x000000ff00047c82 */ /* 0x000fe20008000000 */
[----:B------:R-:W-:Y:S01]  /*03e0*/  UISETP.GT.U32.AND.EX UP0, UPT, UR10, URZ, UPT, UP0 ;  /* 0x000000ff0a00728c */ /* 0x000fe2000bf04100 */
[----:B------:R-:W-:-:S02]  /*03f0*/  IADD3.X R2, PT, PT, RZ, R3, RZ, P1, P2 ;  /* 0x00000003ff027210 */ /* 0x000fc40000fe44ff */
[C---:B--2---:R-:W-:Y:S01]  /*0400*/  LEA R0, P0, R4.reuse, UR16, 0x2 ;  /* 0x0000001004007c11 */ /* 0x044fe2000f8010ff */
[----:B------:R-:W-:Y:S02]  /*0410*/  USEL UR15, UR8, 0x1, UP0 ;  /* 0x00000001080f7887 */ /* 0x000fe40008000000 */
[----:B------:R-:W-:Y:S01]  /*0420*/  USEL UR16, UR10, URZ, UP0 ;  /* 0x000000ff0a107287 */ /* 0x000fe20008000000 */
[----:B------:R-:W-:Y:S02]  /*0430*/  LEA.HI.X R4, R4, UR17, R5, 0x2, P0 ;  /* 0x0000001104047c11 */ /* 0x000fe400080f1405 */
[----:B------:R-:W-:Y:S02]  /*0440*/  IADD3 R0, P1, PT, R0, 0x100, RZ ;  /* 0x0000010000007810 */ /* 0x000fe40007f3e0ff */
[----:B------:R-:W-:Y:S02]  /*0450*/  LEA R8, P0, R9, UR18, 0x2 ;  /* 0x0000001209087c11 */ /* 0x000fe4000f8010ff */
[----:B------:R-:W-:-:S02]  /*0460*/  IADD3.X R3, PT, PT, RZ, R4, RZ, P1, !PT ;  /* 0x00000004ff037210 */ /* 0x000fc40000ffe4ff */
[----:B------:R-:W-:Y:S02]  /*0470*/  LEA.HI.X R9, R9, UR19, R2, 0x2, P0 ;  /* 0x0000001309097c11 */ /* 0x000fe400080f1402 */
[----:B------:R-:W-:Y:S01]  /*0480*/  LEA R2, R20, UR5, 0x2 ;  /* 0x0000000514027c11 */ /* 0x000fe2000f8e10ff */
[----:B------:R-:W-:-:S06]  /*0490*/  UMOV UR5, URZ ;  /* 0x000000ff00057c82 */ /* 0x000fcc0008000000 */
.L_x_2:
[----:B------:R-:W-:-:S04]  /*04a0*/  DEPBAR.LE SB0, 0x1 ;  /* 0x000080400000791a */ /* 0x000fc80000000000 */
[----:B------:R-:W-:Y:S02]  /*04b0*/  USHF.L.U32 UR9, UR4, 0xc, URZ ;  /* 0x0000000c04097899 */ /* 0x000fe400080006ff */
[----:B------:R-:W-:Y:S02]  /*04c0*/  UISETP.GE.U32.AND UP0, UPT, UR14, UR8, UPT ;  /* 0x000000080e00728c */ /* 0x000fe4000bf06070 */
[----:B------:R-:W-:Y:S01]  /*04d0*/  ULOP3.LUT UR9, UR9, 0x1000, URZ, 0xc0, !UPT ;  /* 0x0000100009097892 */ /* 0x000fe2000f8ec0ff */
[----:B------:R-:W-:Y:S01]  /*04e0*/  BAR.SYNC.DEFER_BLOCKING 0x0 ;  /* 0x0000000000007b1d */ /* 0x000fe20000010000 */
[----:B------:R-:W-:Y:S02]  /*04f0*/  UISETP.GE.U32.AND.EX UP0, UPT, UR5, UR10, UPT, UP0 ;  /* 0x0000000a0500728c */ /* 0x000fe4000bf06100 */
[----:B------:R-:W-:-:S04]  /*0500*/  UIADD3 UR14, UP1, UPT, UR14, 0x1, URZ ;  /* 0x000000010e0e7890 */ /* 0x000fc8000ff3e0ff */
[----:B------:R-:W-:Y:S01]  /*0510*/  UIADD3.X UR5, UPT, UPT, URZ, UR5, URZ, UP1, !UPT ;  /* 0x00000005ff057290 */ /* 0x000fe20008ffe4ff */
[----:B------:R-:W-:Y:S04]  /*0520*/  LDS R27, [R2+UR9] ;  /* 0x00000009021b7984 */ /* 0x000fe80008000800 */
[----:B------:R-:W1:Y:S04]  /*0530*/  LDS.128 R4, [R19+UR9] ;  /* 0x0000000913047984 */ /* 0x000e680008000c00 */
[----:B------:R-:W2:Y:S04]  /*0540*/  LDS R29, [R2+UR9+0x80] ;  /* 0x00008009021d7984 */ /* 0x000ea80008000800 */
[----:B------:R-:W3:Y:S04]  /*0550*/  LDS R25, [R2+UR9+0x100] ;  /* 0x0001000902197984 */ /* 0x000ee80008000800 */
[----:B------:R-:W4:Y:S04]  /*0560*/  LDS R22, [R2+UR9+0x180] ;  /* 0x0001800902167984 */ /* 0x000f280008000800 */
[----:B------:R-:W-:Y:S04]  /*0570*/  LDS R23, [R2+UR9+0x200] ;  /* 0x0002000902177984 */ /* 0x000fe80008000800 */
[----:B------:R-:W5:Y:S04]  /*0580*/  LDS.128 R12, [R19+UR9+0x10] ;  /* 0x00001009130c7984 */ /* 0x000f680008000c00 */
[----:B------:R-:W5:Y:S04]  /*0590*/  LDS R24, [R2+UR9+0x280] ;  /* 0x0002800902187984 */ /* 0x000f680008000800 */
[----:B------:R-:W-:Y:S04]  /*05a0*/  LDS R26, [R2+UR9+0x380] ;  /* 0x00038009021a7984 */ /* 0x000fe80008000800 */
[----:B------:R-:W-:Y:S01]  /*05b0*/  LDS R28, [R2+UR9+0x580] ;  /* 0x00058009021c7984 */ /* 0x000fe20008000800 */
[----:B-1----:R-:W-:-:S03]  /*05c0*/  FFMA R4, R4, R27, RZ ;  /* 0x0000001b04047223 */ /* 0x002fc600000000ff */
[----:B------:R-:W1:Y:S01]  /*05d0*/  LDS R27, [R2+UR9+0x300] ;  /* 0x00030009021b7984 */ /* 0x000e620008000800 */
[----:B--2---:R-:W-:-:S04]  /*05e0*/  FFMA R4, R29, R5, R4 ;  /* 0x000000051d047223 */ /* 0x004fc80000000004 */
[----:B---3--:R-:W-:-:S04]  /*05f0*/  FFMA R25, R25, R6, R4 ;  /* 0x0000000619197223 */ /* 0x008fc80000000004 */
[----:B----4-:R-:W-:Y:S02]  /*0600*/  FFMA R29, R22, R7, R25 ;  /* 0x00000007161d7223 */ /* 0x010fe40000000019 */
[----:B------:R-:W-:Y:S04]  /*0610*/  LDS R25, [R2+UR9+0x400] ;  /* 0x0004000902197984 */ /* 0x000fe80008000800 */
[----:B------:R-:W2:Y:S01]  /*0620*/  LDS.128 R4, [R19+UR9+0x20] ;  /* 0x0000200913047984 */ /* 0x000ea20008000c00 */
[----:B-----5:R-:W-:-:S03]  /*0630*/  FFMA R23, R12, R23, R29 ;  /* 0x000000170c177223 */ /* 0x020fc6000000001d */
[----:B------:R-:W3:Y:S01]  /*0640*/  LDS R22, [R2+UR9+0x480] ;  /* 0x0004800902167984 */ /* 0x000ee20008000800 */
[----:B------:R-:W-:-:S03]  /*0650*/  FFMA R24, R24, R13, R23 ;  /* 0x0000000d18187223 */ /* 0x000fc60000000017 */
[----:B------:R-:W4:Y:S01]  /*0660*/  LDS R23, [R2+UR9+0x500] ;  /* 0x0005000902177984 */ /* 0x000f220008000800 */
[----:B-1----:R-:W-:-:S03]  /*0670*/  FFMA R27, R27, R14, R24 ;  /* 0x0000000e1b1b7223 */ /* 0x002fc60000000018 */
[----:B------:R-:W-:Y:S01]  /*0680*/  LDS R24, [R2+UR9+0x680] ;  /* 0x0006800902187984 */ /* 0x000fe20008000800 */
[----:B------:R-:W-:-:S03]  /*0690*/  FFMA R29, R26, R15, R27 ;  /* 0x0000000f1a1d7223 */ /* 0x000fc6000000001b */
[----:B------:R-:W-:Y:S04]  /*06a0*/  LDS R27, [R2+UR9+0x600] ;  /* 0x00060009021b7984 */ /* 0x000fe80008000800 */
[----:B------:R-:W1:Y:S04]  /*06b0*/  LDS.128 R12, [R19+UR9+0x30] ;  /* 0x00003009130c7984 */ /* 0x000e680008000c00 */
[----:B------:R-:W-:Y:S01]  /*06c0*/  LDS R26, [R2+UR9+0x780] ;  /* 0x00078009021a7984 */ /* 0x000fe20008000800 */
[----:B--2---:R-:W-:-:S04]  /*06d0*/  FFMA R25, R4, R25, R29 ;  /* 0x0000001904197223 */ /* 0x004fc8000000001d */
[----:B---3--:R-:W-:Y:S02]  /*06e0*/  FFMA R22, R22, R5, R25 ;  /* 0x0000000516167223 */ /* 0x008fe40000000019 */
[----:B------:R-:W2:Y:S02]  /*06f0*/  LDS R25, [R2+UR9+0x700] ;  /* 0x0007000902197984 */ /* 0x000ea40008000800 */
[----:B----4-:R-:W-:Y:S02]  /*0700*/  FFMA R23, R23, R6, R22 ;  /* 0x0000000617177223 */ /* 0x010fe40000000016 */
[----:B------:R-:W-:Y:S02]  /*0710*/  LDS R22, [R2+UR9+0x880] ;  /* 0x0008800902167984 */ /* 0x000fe40008000800 */
[----:B------:R-:W-:Y:S02]  /*0720*/  FFMA R29, R28, R7, R23 ;  /* 0x000000071c1d7223 */ /* 0x000fe40000000017 */
[----:B------:R-:W-:Y:S04]  /*0730*/  LDS R23, [R2+UR9+0x800] ;  /* 0x0008000902177984 */ /* 0x000fe80008000800 */
[----:B------:R-:W3:Y:S04]  /*0740*/  LDS.128 R4, [R19+UR9+0x40] ;  /* 0x0000400913047984 */ /* 0x000ee80008000c00 */
[----:B------:R-:W-:Y:S01]  /*0750*/  LDS R28, [R2+UR9+0xb80] ;  /* 0x000b8009021c7984 */ /* 0x000fe20008000800 */
[----:B-1----:R-:W-:-:S04]  /*0760*/  FFMA R27, R12, R27, R29 ;  /* 0x0000001b0c1b7223 */ /* 0x002fc8000000001d */
[----:B------:R-:W-:Y:S02]  /*0770*/  FFMA R12, R24, R13, R27 ;  /* 0x0000000d180c7223 */ /* 0x000fe4000000001b */
[----:B------:R-:W1:Y:S04]  /*0780*/  LDS R27, [R2+UR9+0x900] ;  /* 0x00090009021b7984 */ /* 0x000e680008000800 */
[----:B------:R-:W4:Y:S01]  /*0790*/  LDS R24, [R2+UR9+0x980] ;  /* 0x0009800902187984 */ /* 0x000f220008000800 */
[----:B--2---:R-:W-:-:S04]  /*07a0*/  FFMA R25, R25, R14, R12 ;  /* 0x0000000e19197223 */ /* 0x004fc8000000000c */
[----:B------:R-:W-:Y:S02]  /*07b0*/  FFMA R29, R26, R15, R25 ;  /* 0x0000000f1a1d7223 */ /* 0x000fe40000000019 */
[----:B------:R-:W-:Y:S04]  /*07c0*/  LDS R25, [R2+UR9+0xa00] ;  /* 0x000a000902197984 */ /* 0x000fe80008000800 */
[----:B------:R-:W2:Y:S01]  /*07d0*/  LDS.128 R12, [R19+UR9+0x50] ;  /* 0x00005009130c7984 */ /* 0x000ea20008000c00 */
[----:B---3--:R-:W-:-:S03]  /*07e0*/  FFMA R23, R4, R23, R29 ;  /* 0x0000001704177223 */ /* 0x008fc6000000001d */
[----:B------:R-:W3:Y:S01]  /*07f0*/  LDS R26, [R2+UR9+0xa80] ;  /* 0x000a8009021a7984 */ /* 0x000ee20008000800 */
[----:B------:R-:W-:-:S03]  /*0800*/  FFMA R22, R22, R5, R23 ;  /* 0x0000000516167223 */ /* 0x000fc60000000017 */
[----:B------:R-:W5:Y:S04]  /*0810*/  LDS R29, [R2+UR9+0xb00] ;  /* 0x000b0009021d7984 */ /* 0x000f680008000800 */
[----:B------:R-:W-:Y:S01]  /*0820*/  LDS R23, [R2+UR9+0xc00] ;  /* 0x000c000902177984 */ /* 0x000fe20008000800 */
[----:B-1----:R-:W-:-:S03]  /*0830*/  FFMA R27, R27, R6, R22 ;  /* 0x000000061b1b7223 */ /* 0x002fc60000000016 */
[----:B------:R-:W-:Y:S01]  /*0840*/  LDS R22, [R2+UR9+0xc80] ;  /* 0x000c800902167984 */ /* 0x000fe20008000800 */
[----:B----4-:R-:W-:-:S03]  /*0850*/  FFMA R27, R24, R7, R27 ;  /* 0x00000007181b7223 */ /* 0x010fc6000000001b */
[----:B------:R-:W1:Y:S04]  /*0860*/  LDS.128 R4, [R19+UR9+0x60] ;  /* 0x0000600913047984 */ /* 0x000e680008000c00 */
[----:B------:R-:W-:Y:S01]  /*0870*/  LDS R24, [R2+UR9+0xd80] ;  /* 0x000d800902187984 */ /* 0x000fe20008000800 */
[----:B--2---:R-:W-:-:S03]  /*0880*/  FFMA R25, R12, R25, R27 ;  /* 0x000000190c197223 */ /* 0x004fc6000000001b */
[----:B------:R-:W-:Y:S01]  /*0890*/  LDS R27, [R2+UR9+0xe00] ;  /* 0x000e0009021b7984 */ /* 0x000fe20008000800 */
[----:B---3--:R-:W-:-:S03]  /*08a0*/  FFMA R26, R26, R13, R25 ;  /* 0x0000000d1a1a7223 */ /* 0x008fc60000000019 */
[----:B------:R-:W2:Y:S01]  /*08b0*/  LDS R25, [R2+UR9+0xd00] ;  /* 0x000d000902197984 */ /* 0x000ea20008000800 */
[----:B-----5:R-:W-:-:S03]  /*08c0*/  FFMA R29, R29, R14, R26 ;  /* 0x0000000e1d1d7223 */ /* 0x020fc6000000001a */
[----:B------:R-:W-:Y:S01]  /*08d0*/  LDS R26, [R2+UR9+0xe80] ;  /* 0x000e8009021a7984 */ /* 0x000fe20008000800 */
[----:B------:R-:W-:-:S03]  /*08e0*/  FFMA R29, R28, R15, R29 ;  /* 0x0000000f1c1d7223 */ /* 0x000fc6000000001d */
[----:B------:R-:W3:Y:S01]  /*08f0*/  LDS.128 R12, [R19+UR9+0x70] ;  /* 0x00007009130c7984 */ /* 0x000ee20008000c00 */
[----:B-1----:R-:W-:-:S03]  /*0900*/  FFMA R29, R4, R23, R29 ;  /* 0x00000017041d7223 */ /* 0x002fc6000000001d */
[----:B------:R-:W1:Y:S01]  /*0910*/  LDS R23, [R2+UR9+0xf00] ;  /* 0x000f000902177984 */ /* 0x000e620008000800 */
[----:B------:R-:W-:-:S03]  /*0920*/  FFMA R22, R22, R5, R29 ;  /* 0x0000000516167223 */ /* 0x000fc6000000001d */
[----:B------:R4:W5:Y:S01]  /*0930*/  LDS R4, [R2+UR9+0xf80] ;  /* 0x000f800902047984 */ /* 0x0009620008000800 */
[----:B------:R-:W-:-:S04]  /*0940*/  UIADD3 UR9, UP1, UPT, UR14, -UR15, URZ ;  /* 0x8000000f0e097290 */ /* 0x000fc8000ff3e0ff */
[----:B------:R-:W-:Y:S02]  /*0950*/  UIADD3.X UR11, UPT, UPT, UR5, ~UR16, URZ, UP1, !UPT ;  /* 0x80000010050b7290 */ /* 0x000fe40008ffe4ff */
[----:B------:R-:W-:Y:S01]  /*0960*/  UISETP.NE.U32.AND UP1, UPT, UR9, 0x2, UPT ;  /* 0x000000020900788c */ /* 0x000fe2000bf25070 */
[----:B--2---:R-:W-:-:S04]  /*0970*/  FFMA R25, R25, R6, R22 ;  /* 0x0000000619197223 */ /* 0x004fc80000000016 */
[----:B------:R-:W-:-:S04]  /*0980*/  FFMA R7, R24, R7, R25 ;  /* 0x0000000718077223 */ /* 0x000fc80000000019 */
[----:B---3--:R-:W-:-:S04]  /*0990*/  FFMA R7, R12, R27, R7 ;  /* 0x0000001b0c077223 */ /* 0x008fc80000000007 */
[----:B------:R-:W-:-:S04]  /*09a0*/  FFMA R26, R26, R13, R7 ;  /* 0x0000000d1a1a7223 */ /* 0x000fc80000000007 */
[----:B-1----:R-:W-:Y:S01]  /*09b0*/  FFMA R23, R23, R14, R26 ;  /* 0x0000000e17177223 */ /* 0x002fe2000000001a */
[----:B------:R-:W-:Y:S06]  /*09c0*/  BAR.SYNC.DEFER_BLOCKING 0x0 ;  /* 0x0000000000007b1d */ /* 0x000fec0000010000 */
[----:B----4-:R-:W-:Y:S05]  /*09d0*/  BRA.U UP0, `(.L_x_1) ;  /* 0x0000000100307547 */ /* 0x010fea000b800000 */
[----:B------:R-:W-:Y:S01]  /*09e0*/  ULOP3.LUT UR9, UR4, 0x1, URZ, 0xc0, !UPT ;  /* 0x0000000104097892 */ /* 0x000fe2000f8ec0ff */
[----:B------:R-:W-:Y:S02]  /*09f0*/  MOV R6, R0 ;  /* 0x0000000000067202 */ /* 0x000fe40000000f00 */
[----:B------:R-:W-:-:S03]  /*0a00*/  MOV R7, R3 ;  /* 0x0000000300077202 */ /* 0x000fc60000000f00 */
[----:B------:R-:W-:-:S04]  /*0a10*/  MOV R13, UR9 ;  /* 0x00000009000d7c02 */ /* 0x000fc80008000f00 */
[C---:B------:R-:W-:Y:S02]  /*0a20*/  LEA R5, R13.reuse, R18, 0xc ;  /* 0x000000120d057211 */ /* 0x040fe400078e60ff */
[----:B------:R-:W-:-:S03]  /*0a30*/  LEA R13, R13, R17, 0xc ;  /* 0x000000110d0d7211 */ /* 0x000fc600078e60ff */
[----:B------:R-:W-:Y:S01]  /*0a40*/  @!PT LDS RZ, [RZ] ;  /* 0x00000000fffff984 */ /* 0x000fe20000000800 */
[----:B------:R-:W-:Y:S01]  /*0a50*/  @!PT LDS RZ, [RZ] ;  /* 0x00000000fffff984 */ /* 0x000fe20000000800 */
[----:B------:R-:W-:Y:S01]  /*0a60*/  @!PT LDS RZ, [RZ] ;  /* 0x00000000fffff984 */ /* 0x000fe20000000800 */
[----:B------:R1:W-:Y:S04]  /*0a70*/  LDGSTS.E [R5], desc[UR12][R6.64] ;  /* 0x0000000006057fae */ /* 0x0003e8000b9a100c */
[----:B------:R1:W-:Y:S04]  /*0a80*/  LDGSTS.E [R13], desc[UR12][R8.64] ;  /* 0x00000000080d7fae */ /* 0x0003e8000b9a100c */
[----:B------:R-:W0:Y:S02]  /*0a90*/  LDGDEPBAR ;  /* 0x00000000000079af */ /* 0x000e240000000000 */
.L_x_1:
[----:B------:R-:W-:Y:S01]  /*0aa0*/  UISETP.NE.AND.EX UP0, UPT, UR11, URZ, UPT, UP1 ;  /* 0x000000ff0b00728c */ /* 0x000fe2000bf05310 */
[----:B------:R-:W-:Y:S01]  /*0ab0*/  IADD3 R0, P0, PT, R0, 0x80, RZ ;  /* 0x0000008000007810 */ /* 0x000fe20007f1e0ff */
[----:B-----5:R-:W-:Y:S01]  /*0ac0*/  FFMA R15, R4, R15, R23 ;  /* 0x0000000f040f7223 */ /* 0x020fe20000000017 */
[----:B-1----:R-:W-:Y:S01]  /*0ad0*/  IMAD.WIDE R8, R11, 0x4, R8 ;  /* 0x000000040b087825 */ /* 0x002fe200078e0208 */
[----:B------:R-:W-:Y:S01]  /*0ae0*/  UIADD3 UR4, UPT, UPT, UR4, 0x1, URZ ;  /* 0x0000000104047890 */ /* 0x000fe2000fffe0ff */
[----:B------:R-:W-:Y:S02]  /*0af0*/  IADD3.X R3, PT, PT, RZ, R3, RZ, P0, !PT ;  /* 0x00000003ff037210 */ /* 0x000fe400007fe4ff */
[----:B------:R-:W-:Y:S02]  /*0b00*/  FADD R10, R15, R10 ;  /* 0x0000000a0f0a7221 */ /* 0x000fe40000000000 */
[----:B------:R-:W-:Y:S07]  /*0b10*/  BRA.U UP0, `(.L_x_2) ;  /* 0xfffffff900607547 */ /* 0x000fee000b83ffff */
.L_x_0:
[----:B------:R-:W2:Y:S01]  /*0b20*/  LDCU UR4, c[0x0][0x384] ;  /* 0x00007080ff0477ac */ /* 0x000ea20008000800 */
[----:B------:R-:W-:Y:S01]  /*0b30*/  IADD3 R16, PT, PT, R16, R20, RZ ;  /* 0x0000001410107210 */ /* 0x000fe20007ffe0ff */
[----:B------:R-:W3:Y:S01]  /*0b40*/  LDCU.64 UR8, c[0x0][0x3a8] ;  /* 0x00007500ff0877ac */ /* 0x000ee20008000a00 */
[----:B--2---:R-:W-:-:S06]  /*0b50*/  UIMAD UR6, UR6, UR4, UR7 ;  /* 0x00000004060672a4 */ /* 0x004fcc000f8e0207 */
[----:B------:R-:W-:-:S04]  /*0b60*/  IADD3 R16, P0, PT, R16, UR6, RZ ;  /* 0x0000000610107c10 */ /* 0x000fc8000ff1e0ff */
[----:B-1----:R-:W-:Y:S02]  /*0b70*/  IADD3.X R3, PT, PT, RZ, RZ, RZ, P0, !PT ;  /* 0x000000ffff037210 */ /* 0x002fe400007fe4ff */
[----:B---3--:R-:W-:-:S04]  /*0b80*/  LEA R2, P0, R16, UR8, 0x2 ;  /* 0x0000000810027c11 */ /* 0x008fc8000f8010ff */
[----:B------:R-:W-:-:S05]  /*0b90*/  LEA.HI.X R3, R16, UR9, R3, 0x2, P0 ;  /* 0x0000000910037c11 */ /* 0x000fca00080f1403 */
[----:B------:R-:W-:Y:S01]  /*0ba0*/  STG.E desc[UR12][R2.64], R10 ;  /* 0x0000000a02007986 */ /* 0x000fe2000c10190c */
[----:B------:R-:W-:Y:S05]  /*0bb0*/  EXIT ;  /* 0x000000000000794d */ /* 0x000fea0003800000 */
.L_x_3:
[----:B------:R-:W-:-:S00]  /*0bc0*/  BRA `(.L_x_3) ;  /* 0xfffffffc00fc7947 */ /* 0x000fc0000383ffff */
[----:B------:R-:W-:-:S00]  /*0bd0*/  NOP ;  /* 0x0000000000007918 */ /* 0x000fc00000000000 */
        /* <DEDUP_REMOVED lines=10> */
.L_x_20:


//--------------------- .text.sgemm_shared_mem_block_async --------------------------
	.section	.text.sgemm_shared_mem_block_async,"ax",@progbits
	.align	128
        .global         sgemm_shared_mem_block_async
        .type           sgemm_shared_mem_block_async,@function
        .size           sgemm_shared_mem_block_async,(.L_x_21 - sgemm_shared_mem_block_async)
        .other          sgemm_shared_mem_block_async,@"STO_CUDA_ENTRY STV_DEFAULT"
sgemm_shared_mem_block_async:
.text.sgemm_shared_mem_block_async:
[----:B------:R-:W-:Y:S01]  /*0000*/  LDC R1, c[0x0][0x37c] ;  /* 0x0000df00ff017b82 */ /* 0x000fe20000000800 */
[----:B------:R-:W1:Y:S07]  /*0010*/  LDCU UR12, c[0x0][0x388] ;  /* 0x00007100ff0c77ac */ /* 0x000e6e0008000800 */
[----:B------:R-:W2:Y:S01]  /*0020*/  S2UR UR4, SR_CTAID.Y ;  /* 0x00000000000479c3 */ /* 0x000ea20000002600 */
[----:B------:R-:W3:Y:S01]  /*0030*/  S2R R0, SR_TID.X ;  /* 0x0000000000007919 */ /* 0x000ee20000002100 */
[----:B------:R-:W-:Y:S01]  /*0040*/  HFMA2 R11, -RZ, RZ, 0, 0 ;  /* 0x00000000ff0b7431 */ /* 0x000fe200000001ff */
[----:B------:R-:W4:Y:S01]  /*0050*/  LDCU.64 UR10, c[0x0][0x358] ;  /* 0x00006b00ff0a77ac */ /* 0x000f220008000a00 */
[----:B------:R-:W5:Y:S04]  /*0060*/  S2R R3, SR_TID.Y ;  /* 0x0000000000037919 */ /* 0x000f680000002200 */
[----:B------:R-:W4:Y:S01]  /*0070*/  S2UR UR5, SR_CTAID.X ;  /* 0x00000000000579c3 */ /* 0x000f220000002500 */
[----:B-1----:R-:W-:-:S04]  /*0080*/  UIADD3 UR6, UPT, UPT, UR12, 0x1f, URZ ;  /* 0x0000001f0c067890 */ /* 0x002fc8000fffe0ff */
[----:B------:R-:W-:Y:S02]  /*0090*/  UISETP.GE.U32.AND UP0, UPT, UR6, 0x3f, UPT ;  /* 0x0000003f0600788c */ /* 0x000fe4000bf06070 */
[----:B--2---:R-:W-:Y:S02]  /*00a0*/  USHF.L.U32 UR4, UR4, 0x5, URZ ;  /* 0x0000000504047899 */ /* 0x004fe400080006ff */
[----:B----4-:R-:W-:-:S05]  /*00b0*/  USHF.L.U32 UR5, UR5, 0x5, URZ ;  /* 0x0000000505057899 */ /* 0x010fca00080006ff */
[----:B---3--:R-:W-:Y:S07]  /*00c0*/  BRA.U !UP0, `(.L_x_4) ;  /* 0x0000000508c07547 */ /* 0x008fee000b800000 */
[----:B------:R-:W1:Y:S01]  /*00d0*/  S2UR UR8, SR_CgaCtaId ;  /* 0x00000000000879c3 */ /* 0x000e620000008800 */
[----:B------:R-:W-:Y:S01]  /*00e0*/  USHF.R.S32.HI UR6, URZ, 0x1f, UR12 ;  /* 0x0000001fff067899 */ /* 0x000fe2000801140c */
[C---:B-----5:R-:W-:Y:S01]  /*00f0*/  IADD3 R5, PT, PT, R3.reuse, UR4, RZ ;  /* 0x0000000403057c10 */ /* 0x060fe2000fffe0ff */
[----:B------:R-:W-:Y:S01]  /*0100*/  UMOV UR7, 0x400 ;  /* 0x0000040000077882 */ /* 0x000fe20000000000 */
[----:B------:R-:W-:Y:S01]  /*0110*/  LEA R16, R3, R0, 0x5 ;  /* 0x0000000003107211 */ /* 0x000fe200078e28ff */
[----:B------:R-:W-:Y:S01]  /*0120*/  ULEA.HI UR6, UR6, UR12, URZ, 0x5 ;  /* 0x0000000c06067291 */ /* 0x000fe2000f8f28ff */
[----:B------:R-:W-:Y:S01]  /*0130*/  MOV R11, RZ ;  /* 0x000000ff000b7202 */ /* 0x000fe20000000f00 */
[----:B------:R-:W-:Y:S01]  /*0140*/  IMAD R2, R5, UR12, R0 ;  /* 0x0000000c05027c24 */ /* 0x000fe2000f8e0200 */
[----:B------:R-:W2:Y:S01]  /*0150*/  LDC R4, c[0x0][0x384] ;  /* 0x0000e100ff047b82 */ /* 0x000ea20000000800 */
[----:B------:R-:W-:-:S04]  /*0160*/  USHF.R.S32.HI UR6, URZ, 0x5, UR6 ;  /* 0x00000005ff067899 */ /* 0x000fc80008011406 */
[----:B------:R-:W-:-:S03]  /*0170*/  UISETP.LT.U32.AND UP0, UPT, UR6, 0x1, UPT ;  /* 0x000000010600788c */ /* 0x000fc6000bf01070 */
[----:B------:R-:W3:Y:S01]  /*0180*/  LDC.64 R20, c[0x0][0x390] ;  /* 0x0000e400ff147b82 */ /* 0x000ee20000000a00 */
[----:B------:R-:W-:-:S04]  /*0190*/  USEL UR6, UR6, 0x1, !UP0 ;  /* 0x0000000106067887 */ /* 0x000fc8000c000000 */
[----:B------:R-:W-:-:S03]  /*01a0*/  UIADD3 UR6, UPT, UPT, -UR6, URZ, URZ ;  /* 0x000000ff06067290 */ /* 0x000fc6000fffe1ff */
[----:B------:R-:W4:Y:S01]  /*01b0*/  LDC.64 R18, c[0x0][0x398] ;  /* 0x0000e600ff127b82 */ /* 0x000f220000000a00 */
[----:B-1----:R-:W-:Y:S02]  /*01c0*/  ULEA UR9, UR8, UR7, 0x18 ;  /* 0x0000000708097291 */ /* 0x002fe4000f8ec0ff */
[----:B------:R-:W-:-:S04]  /*01d0*/  UIADD3 UR7, UPT, UPT, UR7, 0x1000, URZ ;  /* 0x0000100007077890 */ /* 0x000fc8000fffe0ff */
[----:B------:R-:W-:Y:S01]  /*01e0*/  ULEA UR7, UR8, UR7, 0x18 ;  /* 0x0000000708077291 */ /* 0x000fe2000f8ec0ff */
[C---:B--2---:R-:W-:Y:S01]  /*01f0*/  IMAD R6, R3.reuse, R4, R0 ;  /* 0x0000000403067224 */ /* 0x044fe200078e0200 */
[----:B------:R-:W-:Y:S02]  /*0200*/  LEA R17, R16, UR9, 0x2 ;  /* 0x0000000910117c11 */ /* 0x000fe4000f8e10ff */
[----:B------:R-:W-:Y:S02]  /*0210*/  LEA R7, R3, UR9, 0x7 ;  /* 0x0000000903077c11 */ /* 0x000fe4000f8e38ff */
[----:B------:R-:W-:Y:S02]  /*0220*/  IADD3 R5, PT, PT, R6, UR5, RZ ;  /* 0x0000000506057c10 */ /* 0x000fe4000fffe0ff */
[----:B------:R-:W-:Y:S02]  /*0230*/  LEA R16, R16, UR7, 0x2 ;  /* 0x0000000710107c11 */ /* 0x000fe4000f8e10ff */
[----:B---3--:R-:W-:-:S07]  /*0240*/  LEA R6, R0, UR7, 0x2 ;  /* 0x0000000700067c11 */ /* 0x008fce000f8e10ff */
.L_x_5:
[C---:B------:R-:W-:Y:S01]  /*0250*/  IMAD.WIDE.U32 R8, R2.reuse, 0x4, R20 ;  /* 0x0000000402087825 */ /* 0x040fe200078e0014 */
[----:B------:R-:W-:Y:S01]  /*0260*/  UIADD3 UR6, UPT, UPT, UR6, 0x1, URZ ;  /* 0x0000000106067890 */ /* 0x000fe2000fffe0ff */
[----:B------:R-:W-:Y:S02]  /*0270*/  IADD3 R2, PT, PT, R2, 0x20, RZ ;  /* 0x0000002002027810 */ /* 0x000fe40007ffe0ff */
[----:B----4-:R-:W-:Y:S01]  /*0280*/  IMAD.WIDE.U32 R26, R5, 0x4, R18 ;  /* 0x00000004051a7825 */ /* 0x010fe200078e0012 */
[----:B------:R-:W-:Y:S01]  /*0290*/  @!PT LDS RZ, [RZ] ;  /* 0x00000000fffff984 */ /* 0x000fe20000000800 */
[----:B------:R-:W-:Y:S01]  /*02a0*/  @!PT LDS RZ, [RZ] ;  /* 0x00000000fffff984 */ /* 0x000fe20000000800 */
[----:B------:R-:W-:Y:S01]  /*02b0*/  @!PT LDS RZ, [RZ] ;  /* 0x00000000fffff984 */ /* 0x000fe20000000800 */
[----:B------:R-:W-:Y:S01]  /*02c0*/  LDGSTS.E [R17], desc[UR10][R8.64] ;  /* 0x0000000008117fae */ /* 0x000fe2000b9a100a */
[----:B------:R-:W-:Y:S01]  /*02d0*/  UISETP.NE.AND UP0, UPT, UR6, URZ, UPT ;  /* 0x000000ff0600728c */ /* 0x000fe2000bf05270 */
[----:B------:R-:W-:Y:S02]  /*02e0*/  LEA R5, R4, R5, 0x5 ;  /* 0x0000000504057211 */ /* 0x000fe400078e28ff */
[----:B------:R1:W-:Y:S04]  /*02f0*/  LDGSTS.E [R16], desc[UR10][R26.64] ;  /* 0x000000001a107fae */ /* 0x0003e8000b9a100a */
[----:B------:R-:W0:Y:S01]  /*0300*/  LDGDEPBAR ;  /* 0x00000000000079af */ /* 0x000e220000000000 */
[----:B------:R-:W-:-:S04]  /*0310*/  DEPBAR.LE SB0, 0x0 ;  /* 0x000080000000791a */ /* 0x000fc80000000000 */
[----:B------:R-:W-:Y:S06]  /*0320*/  BAR.SYNC.DEFER_BLOCKING 0x0 ;  /* 0x0000000000007b1d */ /* 0x000fec0000010000 */
[----:B------:R-:W-:Y:S04]  /*0330*/  LDS R10, [R6] ;  /* 0x00000000060a7984 */ /* 0x000fe80000000800 */
[----:B------:R-:W2:Y:S04]  /*0340*/  LDS.128 R12, [R7] ;  /* 0x00000000070c7984 */ /* 0x000ea80000000c00 */
[----:B------:R-:W3:Y:S04]  /*0350*/  LDS R29, [R6+0x80] ;  /* 0x00008000061d7984 */ /* 0x000ee80000000800 */
[----:B------:R-:W4:Y:S04]  /*0360*/  LDS R23, [R6+0x100] ;  /* 0x0001000006177984 */ /* 0x000f280000000800 */
[----:B------:R-:W5:Y:S04]  /*0370*/  LDS R24, [R6+0x180] ;  /* 0x0001800006187984 */ /* 0x000f680000000800 */
[----:B------:R-:W-:Y:S04]  /*0380*/  LDS R25, [R6+0x200] ;  /* 0x0002000006197984 */ /* 0x000fe80000000800 */
[----:B------:R-:W-:Y:S04]  /*0390*/  LDS R22, [R6+0x280] ;  /* 0x0002800006167984 */ /* 0x000fe80000000800 */
[----:B-1----:R-:W-:Y:S01]  /*03a0*/  LDS R26, [R6+0xb80] ;  /* 0x000b8000061a7984 */ /* 0x002fe20000000800 */
[----:B--2---:R-:W-:-:S03]  /*03b0*/  FFMA R12, R12, R10, R11 ;  /* 0x0000000a0c0c7223 */ /* 0x004fc6000000000b */
[----:B------:R-:W1:Y:S01]  /*03c0*/  LDS.128 R8, [R7+0x10] ;  /* 0x0000100007087984 */ /* 0x000e620000000c00 */
[----:B---3--:R-:W-:-:S04]  /*03d0*/  FFMA R12, R29, R13, R12 ;  /* 0x0000000d1d0c7223 */ /* 0x008fc8000000000c */
[----:B----4-:R-:W-:Y:S02]  /*03e0*/  FFMA R13, R23, R14, R12 ;  /* 0x0000000e170d7223 */ /* 0x010fe4000000000c */
[----:B------:R-:W2:Y:S02]  /*03f0*/  LDS R23, [R6+0x300] ;  /* 0x0003000006177984 */ /* 0x000ea40000000800 */
[----:B-----5:R-:W-:Y:S02]  /*0400*/  FFMA R13, R24, R15, R13 ;  /* 0x0000000f180d7223 */ /* 0x020fe4000000000d */
[----:B------:R-:W3:Y:S02]  /*0410*/  LDS R24, [R6+0x380] ;  /* 0x0003800006187984 */ /* 0x000ee40000000800 */
[----:B-1----:R-:W-:Y:S02]  /*0420*/  FFMA R27, R8, R25, R13 ;  /* 0x00000019081b7223 */ /* 0x002fe4000000000d */
[----:B------:R-:W-:Y:S02]  /*0430*/  LDS R25, [R6+0x400] ;  /* 0x0004000006197984 */ /* 0x000fe40000000800 */
[----:B------:R-:W-:-:S02]  /*0440*/  FFMA R8, R22, R9, R27 ;  /* 0x0000000916087223 */ /* 0x000fc4000000001b */
[----:B------:R-:W1:Y:S02]  /*0450*/  LDS.128 R12, [R7+0x20] ;  /* 0x00002000070c7984 */ /* 0x000e640000000c00 */
[----:B--2---:R-:W-:Y:S02]  /*0460*/  FFMA R9, R23, R10, R8 ;  /* 0x0000000a17097223 */ /* 0x004fe40000000008 */
[----:B------:R-:W2:Y:S02]  /*0470*/  LDS R22, [R6+0x480] ;  /* 0x0004800006167984 */ /* 0x000ea40000000800 */
[----:B---3--:R-:W-:Y:S02]  /*0480*/  FFMA R9, R24, R11, R9 ;  /* 0x0000000b18097223 */ /* 0x008fe40000000009 */
[----:B------:R-:W3:Y:S04]  /*0490*/  LDS R23, [R6+0x500] ;  /* 0x0005000006177984 */ /* 0x000ee80000000800 */
[----:B------:R-:W4:Y:S01]  /*04a0*/  LDS R24, [R6+0x580] ;  /* 0x0005800006187984 */ /* 0x000f220000000800 */
[----:B-1----:R-:W-:-:S03]  /*04b0*/  FFMA R27, R12, R25, R9 ;  /* 0x000000190c1b7223 */ /* 0x002fc60000000009 */
[----:B------:R-:W-:Y:S01]  /*04c0*/  LDS R25, [R6+0x600] ;  /* 0x0006000006197984 */ /* 0x000fe20000000800 */
[----:B--2---:R-:W-:-:S03]  /*04d0*/  FFMA R12, R22, R13, R27 ;  /* 0x0000000d160c7223 */ /* 0x004fc6000000001b */
[----:B------:R-:W1:Y:S01]  /*04e0*/  LDS.128 R8, [R7+0x30] ;  /* 0x0000300007087984 */ /* 0x000e620000000c00 */
[----:B---3--:R-:W-:-:S03]  /*04f0*/  FFMA R13, R23, R14, R12 ;  /* 0x0000000e170d7223 */ /* 0x008fc6000000000c */
[----:B------:R-:W2:Y:S01]  /*0500*/  LDS R22, [R6+0x680] ;  /* 0x0006800006167984 */ /* 0x000ea20000000800 */
[----:B----4-:R-:W-:-:S03]  /*0510*/  FFMA R13, R24, R15, R13 ;  /* 0x0000000f180d7223 */ /* 0x010fc6000000000d */
        /* <DEDUP_REMOVED lines=19> */
[----:B------:R-:W-:Y:S01]  /*0650*/  LDS R24, [R6+0xc80] ;  /* 0x000c800006187984 */ /* 0x000fe20000000800 */
[----:B-1----:R-:W-:-:S03]  /*0660*/  FFMA R27, R8, R25, R13 ;  /* 0x00000019081b7223 */ /* 0x002fc6000000000d */
[----:B------:R-:W-:Y:S01]  /*0670*/  LDS R25, [R6+0xc00] ;  /* 0x000c000006197984 */ /* 0x000fe20000000800 */
[----:B--2---:R-:W-:-:S03]  /*0680*/  FFMA R22, R22, R9, R27 ;  /* 0x0000000916167223 */ /* 0x004fc6000000001b */
[----:B------:R-:W1:Y:S01]  /*0690*/  LDS.128 R12, [R7+0x60] ;  /* 0x00006000070c7984 */ /* 0x000e620000000c00 */
[----:B---3--:R-:W-:-:S03]  /*06a0*/  FFMA R9, R23, R10, R22 ;  /* 0x0000000a17097223 */ /* 0x008fc60000000016 */
[----:B------:R-:W2:Y:S01]  /*06b0*/  LDS R23, [R6+0xd00] ;  /* 0x000d000006177984 */ /* 0x000ea20000000800 */
[----:B------:R-:W-:-:S03]  /*06c0*/  FFMA R9, R26, R11, R9 ;  /* 0x0000000b1a097223 */ /* 0x000fc60000000009 */
[----:B------:R-:W3:Y:S01]  /*06d0*/  LDS R22, [R6+0xd80] ;  /* 0x000d800006167984 */ /* 0x000ee20000000800 */
[----:B-1----:R-:W-:-:S03]  /*06e0*/  FFMA R27, R12, R25, R9 ;  /* 0x000000190c1b7223 */ /* 0x002fc60000000009 */
[----:B------:R-:W-:Y:S01]  /*06f0*/  LDS R25, [R6+0xe00] ;  /* 0x000e000006197984 */ /* 0x000fe20000000800 */
[----:B------:R-:W-:-:S03]  /*0700*/  FFMA R24, R24, R13, R27 ;  /* 0x0000000d18187223 */ /* 0x000fc6000000001b */
[----:B------:R-:W1:Y:S01]  /*0710*/  LDS.128 R8, [R7+0x70] ;  /* 0x0000700007087984 */ /* 0x000e620000000c00 */
[----:B--2---:R-:W-:-:S03]  /*0720*/  FFMA R23, R23, R14, R24 ;  /* 0x0000000e17177223 */ /* 0x004fc60000000018 */
[----:B------:R-:W2:Y:S01]  /*0730*/  LDS R27, [R6+0xe80] ;  /* 0x000e8000061b7984 */ /* 0x000ea20000000800 */
[----:B---3--:R-:W-:-:S03]  /*0740*/  FFMA R15, R22, R15, R23 ;  /* 0x0000000f160f7223 */ /* 0x008fc60000000017 */
[----:B------:R-:W3:Y:S04]  /*0750*/  LDS R13, [R6+0xf00] ;  /* 0x000f0000060d7984 */ /* 0x000ee80000000800 */
[----:B------:R-:W4:Y:S01]  /*0760*/  LDS R12, [R6+0xf80] ;  /* 0x000f8000060c7984 */ /* 0x000f220000000800 */
[----:B-1----:R-:W-:-:S04]  /*0770*/  FFMA R8, R8, R25, R15 ;  /* 0x0000001908087223 */ /* 0x002fc8000000000f */
[----:B--2---:R-:W-:-:S04]  /*0780*/  FFMA R8, R27, R9, R8 ;  /* 0x000000091b087223 */ /* 0x004fc80000000008 */
[----:B---3--:R-:W-:-:S04]  /*0790*/  FFMA R13, R13, R10, R8 ;  /* 0x0000000a0d0d7223 */ /* 0x008fc80000000008 */
[----:B----4-:R-:W-:Y:S01]  /*07a0*/  FFMA R11, R12, R11, R13 ;  /* 0x0000000b0c0b7223 */ /* 0x010fe2000000000d */
[----:B------:R-:W-:Y:S06]  /*07b0*/  BAR.SYNC.DEFER_BLOCKING 0x0 ;  /* 0x0000000000007b1d */ /* 0x000fec0000010000 */
[----:B------:R-:W-:Y:S05]  /*07c0*/  BRA.U UP0, `(.L_x_5) ;  /* 0xfffffff900a07547 */ /* 0x000fea000b83ffff */
.L_x_4:
[----:B------:R-:W1:Y:S01]  /*07d0*/  LDCU UR8, c[0x0][0x384] ;  /* 0x00007080ff0877ac */ /* 0x000e620008000800 */
[----:B------:R-:W2:Y:S01]  /*07e0*/  LDCU.64 UR6, c[0x0][0x3a8] ;  /* 0x00007500ff0677ac */ /* 0x000ea20008000a00 */
[----:B-1----:R-:W-:Y:S02]  /*07f0*/  UIMAD UR4, UR4, UR8, UR5 ;  /* 0x00000008040472a4 */ /* 0x002fe4000f8e0205 */
[----:B-----5:R-:W-:-:S05]  /*0800*/  IMAD R0, R3, UR8, R0 ;  /* 0x0000000803007c24 */ /* 0x020fca000f8e0200 */
[----:B------:R-:W-:-:S04]  /*0810*/  IADD3 R0, P0, PT, R0, UR4, RZ ;  /* 0x0000000400007c10 */ /* 0x000fc8000ff1e0ff */
[----:B------:R-:W-:Y:S02]  /*0820*/  IADD3.X R3, PT, PT, RZ, RZ, RZ, P0, !PT ;  /* 0x000000ffff037210 */ /* 0x000fe400007fe4ff */
[----:B--2---:R-:W-:-:S04]  /*0830*/  LEA R2, P0, R0, UR6, 0x2 ;  /* 0x0000000600027c11 */ /* 0x004fc8000f8010ff */
[----:B------:R-:W-:-:S05]  /*0840*/  LEA.HI.X R3, R0, UR7, R3, 0x2, P0 ;  /* 0x0000000700037c11 */ /* 0x000fca00080f1403 */
[----:B------:R-:W-:Y:S01]  /*0850*/  STG.E desc[UR10][R2.64], R11 ;  /* 0x0000000b02007986 */ /* 0x000fe2000c10190a */
[----:B------:R-:W-:Y:S05]  /*0860*/  EXIT ;  /* 0x000000000000794d */ /* 0x000fea0003800000 */
.L_x_6:
        /* <DEDUP_REMOVED lines=9> */
.L_x_21:


//--------------------- .text.sgemm_shared_mem_block --------------------------
	.section	.text.sgemm_shared_mem_block,"ax",@progbits
	.align	128
        .global         sgemm_shared_mem_block
        .type           sgemm_shared_mem_block,@function
        .size           sgemm_shared_mem_block,(.L_x_22 - sgemm_shared_mem_block)
        .other          sgemm_shared_mem_block,@"STO_CUDA_ENTRY STV_DEFAULT"
sgemm_shared_mem_block:
.text.sgemm_shared_mem_block:
[----:B------:R-:W-:Y:S01]  /*0000*/  LDC R1, c[0x0][0x37c] ;  /* 0x0000df00ff017b82 */ /* 0x000fe20000000800 */
[----:B------:R-:W0:Y:S07]  /*0010*/  LDCU UR9, c[0x0][0x380] ;  /* 0x00007000ff0977ac */ /* 0x000e2e0008000800 */
[----:B------:R-:W1:Y:S01]  /*0020*/  S2UR UR4, SR_CTAID.X ;  /* 0x00000000000479c3 */ /* 0x000e620000002500 */
[----:B------:R-:W2:Y:S01]  /*0030*/  S2R R0, SR_TID.X ;  /* 0x0000000000007919 */ /* 0x000ea20000002100 */
[----:B------:R-:W-:Y:S01]  /*0040*/  HFMA2 R11, -RZ, RZ, 0, 0 ;  /* 0x00000000ff0b7431 */ /* 0x000fe200000001ff */
[----:B------:R-:W3:Y:S01]  /*0050*/  LDCU.64 UR12, c[0x0][0x358] ;  /* 0x00006b00ff0c77ac */ /* 0x000ee20008000a00 */
[----:B------:R-:W4:Y:S04]  /*0060*/  S2R R3, SR_TID.Y ;  /* 0x0000000000037919 */ /* 0x000f280000002200 */
[----:B------:R-:W5:Y:S01]  /*0070*/  S2UR UR5, SR_CTAID.Y ;  /* 0x00000000000579c3 */ /* 0x000f620000002600 */
[----:B0-----:R-:W-:-:S02]  /*0080*/  UISETP.GE.AND UP0, UPT, UR9, 0x20, UPT ;  /* 0x000000200900788c */ /* 0x001fc4000bf06270 */
[----:B-1----:R-:W-:Y:S02]  /*0090*/  USHF.L.U32 UR4, UR4, 0x5, URZ ;  /* 0x0000000504047899 */ /* 0x002fe400080006ff */
[----:B-----5:R-:W-:-:S05]  /*00a0*/  USHF.L.U32 UR5, UR5, 0x5, URZ ;  /* 0x0000000505057899 */ /* 0x020fca00080006ff */
[----:B--23--:R-:W-:Y:S07]  /*00b0*/  BRA.U !UP0, `(.L_x_7) ;  /* 0x0000000508b07547 */ /* 0x00cfee000b800000 */
[----:B------:R-:W0:Y:S01]  /*00c0*/  S2UR UR8, SR_CgaCtaId ;  /* 0x00000000000879c3 */ /* 0x000e220000008800 */
[----:B------:R-:W1:Y:S01]  /*00d0*/  LDCU UR11, c[0x0][0x388] ;  /* 0x00007100ff0b77ac */ /* 0x000e620008000800 */
[C---:B----4-:R-:W-:Y:S02]  /*00e0*/  IADD3 R5, PT, PT, R3.reuse, UR4, RZ ;  /* 0x0000000403057c10 */ /* 0x050fe4000fffe0ff */
[----:B------:R-:W-:Y:S01]  /*00f0*/  LEA R16, R3, R0, 0x5 ;  /* 0x0000000003107211 */ /* 0x000fe200078e28ff */
[----:B------:R-:W-:Y:S01]  /*0100*/  UMOV UR6, 0x400 ;  /* 0x0000040000067882 */ /* 0x000fe20000000000 */
[----:B------:R-:W-:Y:S01]  /*0110*/  USHF.R.S32.HI UR7, URZ, 0x1f, UR9 ;  /* 0x0000001fff077899 */ /* 0x000fe20008011409 */
[----:B------:R-:W-:Y:S01]  /*0120*/  MOV R11, RZ ;  /* 0x000000ff000b7202 */ /* 0x000fe20000000f00 */
[----:B------:R-:W2:Y:S02]  /*0130*/  LDC R4, c[0x0][0x384] ;  /* 0x0000e100ff047b82 */ /* 0x000ea40000000800 */
[----:B------:R-:W-:-:S04]  /*0140*/  ULEA.HI UR7, UR7, UR9, URZ, 0x5 ;  /* 0x0000000907077291 */ /* 0x000fc8000f8f28ff */
[----:B------:R-:W-:Y:S02]  /*0150*/  USHF.R.S32.HI UR7, URZ, 0x5, UR7 ;  /* 0x00000005ff077899 */ /* 0x000fe40008011407 */
[----:B------:R-:W3:Y:S02]  /*0160*/  LDC.64 R20, c[0x0][0x390] ;  /* 0x0000e400ff147b82 */ /* 0x000ee40000000a00 */
[----:B------:R-:W-:Y:S01]  /*0170*/  UIADD3 UR7, UPT, UPT, -UR7, URZ, URZ ;  /* 0x000000ff07077290 */ /* 0x000fe2000fffe1ff */
[----:B-1----:R-:W-:-:S05]  /*0180*/  IMAD R2, R5, UR11, R0 ;  /* 0x0000000b05027c24 */ /* 0x002fca000f8e0200 */
[----:B------:R-:W1:Y:S01]  /*0190*/  LDC.64 R18, c[0x0][0x398] ;  /* 0x0000e600ff127b82 */ /* 0x000e620000000a00 */
[----:B0-----:R-:W-:Y:S02]  /*01a0*/  ULEA UR10, UR8, UR6, 0x18 ;  /* 0x00000006080a7291 */ /* 0x001fe4000f8ec0ff */
        /* <DEDUP_REMOVED lines=8> */
.L_x_8:
[----:B------:R-:W-:-:S04]  /*0230*/  IMAD.WIDE.U32 R26, R2, 0x4, R20 ;  /* 0x00000004021a7825 */ /* 0x000fc800078e0014 */
[----:B-1----:R-:W-:Y:S02]  /*0240*/  IMAD.WIDE.U32 R8, R5, 0x4, R18 ;  /* 0x0000000405087825 */ /* 0x002fe400078e0012 */
[----:B------:R-:W2:Y:S04]  /*0250*/  LDG.E R26, desc[UR12][R26.64] ;  /* 0x0000000c1a1a7981 */ /* 0x000ea8000c1e1900 */
[----:B------:R-:W3:Y:S01]  /*0260*/  LDG.E R29, desc[UR12][R8.64] ;  /* 0x0000000c081d7981 */ /* 0x000ee2000c1e1900 */
[----:B------:R-:W-:Y:S01]  /*0270*/  UIADD3 UR7, UPT, UPT, UR7, 0x1, URZ ;  /* 0x0000000107077890 */ /* 0x000fe2000fffe0ff */
[----:B------:R-:W-:Y:S02]  /*0280*/  IADD3 R2, PT, PT, R2, 0x20, RZ ;  /* 0x0000002002027810 */ /* 0x000fe40007ffe0ff */
[----:B------:R-:W-:Y:S01]  /*0290*/  LEA R5, R4, R5, 0x5 ;  /* 0x0000000504057211 */ /* 0x000fe200078e28ff */
[----:B------:R-:W-:Y:S01]  /*02a0*/  UISETP.NE.AND UP0, UPT, UR7, URZ, UPT ;  /* 0x000000ff0700728c */ /* 0x000fe2000bf05270 */
[----:B--2---:R-:W-:Y:S04]  /*02b0*/  STS [R17], R26 ;  /* 0x0000001a11007388 */ /* 0x004fe80000000800 */
[----:B---3--:R-:W-:Y:S01]  /*02c0*/  STS [R16], R29 ;  /* 0x0000001d10007388 */ /* 0x008fe20000000800 */
[----:B------:R-:W-:Y:S06]  /*02d0*/  BAR.SYNC.DEFER_BLOCKING 0x0 ;  /* 0x0000000000007b1d */ /* 0x000fec0000010000 */
[----:B------:R-:W-:Y:S04]  /*02e0*/  LDS R10, [R6] ;  /* 0x00000000060a7984 */ /* 0x000fe80000000800 */
[----:B------:R-:W0:Y:S04]  /*02f0*/  LDS.128 R12, [R7] ;  /* 0x00000000070c7984 */ /* 0x000e280000000c00 */
[----:B------:R-:W1:Y:S04]  /*0300*/  LDS R22, [R6+0x80] ;  /* 0x0000800006167984 */ /* 0x000e680000000800 */
[----:B------:R-:W2:Y:S04]  /*0310*/  LDS R23, [R6+0x100] ;  /* 0x0001000006177984 */ /* 0x000ea80000000800 */
[----:B------:R-:W3:Y:S04]  /*0320*/  LDS R24, [R6+0x180] ;  /* 0x0001800006187984 */ /* 0x000ee80000000800 */
[----:B------:R-:W-:Y:S04]  /*0330*/  LDS R25, [R6+0x200] ;  /* 0x0002000006197984 */ /* 0x000fe80000000800 */
[----:B------:R-:W-:Y:S01]  /*0340*/  LDS R26, [R6+0xb80] ;  /* 0x000b8000061a7984 */ /* 0x000fe20000000800 */
[----:B0-----:R-:W-:-:S03]  /*0350*/  FFMA R12, R12, R10, R11 ;  /* 0x0000000a0c0c7223 */ /* 0x001fc6000000000b */
[----:B------:R-:W0:Y:S01]  /*0360*/  LDS.128 R8, [R7+0x10] ;  /* 0x0000100007087984 */ /* 0x000e220000000c00 */
[----:B-1----:R-:W-:-:S03]  /*0370*/  FFMA R12, R22, R13, R12 ;  /* 0x0000000d160c7223 */ /* 0x002fc6000000000c */
[----:B------:R-:W1:Y:S01]  /*0380*/  LDS R22, [R6+0x280] ;  /* 0x0002800006167984 */ /* 0x000e620000000800 */
[----:B--2---:R-:W-:-:S03]  /*0390*/  FFMA R13, R23, R14, R12 ;  /* 0x0000000e170d7223 */ /* 0x004fc6000000000c */
[----:B------:R-:W2:Y:S01]  /*03a0*/  LDS R23, [R6+0x300] ;  /* 0x0003000006177984 */ /* 0x000ea20000000800 */
[----:B---3--:R-:W-:-:S03]  /*03b0*/  FFMA R13, R24, R15, R13 ;  /* 0x0000000f180d7223 */ /* 0x008fc6000000000d */
[----:B------:R-:W3:Y:S01]  /*03c0*/  LDS R24, [R6+0x380] ;  /* 0x0003800006187984 */ /* 0x000ee20000000800 */
[----:B0-----:R-:W-:-:S03]  /*03d0*/  FFMA R27, R8, R25, R13 ;  /* 0x00000019081b7223 */ /* 0x001fc6000000000d */
[----:B------:R-:W-:Y:S01]  /*03e0*/  LDS R25, [R6+0x400] ;  /* 0x0004000006197984 */ /* 0x000fe20000000800 */
[----:B-1----:R-:W-:-:S03]  /*03f0*/  FFMA R8, R22, R9, R27 ;  /* 0x0000000916087223 */ /* 0x002fc6000000001b */
[----:B------:R-:W0:Y:S01]  /*0400*/  LDS.128 R12, [R7+0x20] ;  /* 0x00002000070c7984 */ /* 0x000e220000000c00 */
[----:B--2---:R-:W-:-:S03]  /*0410*/  FFMA R9, R23, R10, R8 ;  /* 0x0000000a17097223 */ /* 0x004fc60000000008 */
[----:B------:R-:W1:Y:S01]  /*0420*/  LDS R22, [R6+0x480] ;  /* 0x0004800006167984 */ /* 0x000e620000000800 */
[----:B---3--:R-:W-:-:S03]  /*0430*/  FFMA R9, R24, R11, R9 ;  /* 0x0000000b18097223 */ /* 0x008fc60000000009 */
[----:B------:R-:W2:Y:S04]  /*0440*/  LDS R23, [R6+0x500] ;  /* 0x0005000006177984 */ /* 0x000ea80000000800 */
        /* <DEDUP_REMOVED lines=27> */
[----:B------:R-:W-:Y:S01]  /*0600*/  LDS R24, [R6+0xc80] ;  /* 0x000c800006187984 */ /* 0x000fe20000000800 */
[----:B0-----:R-:W-:-:S03]  /*0610*/  FFMA R27, R8, R25, R13 ;  /* 0x00000019081b7223 */ /* 0x001fc6000000000d */
[----:B------:R-:W-:Y:S01]  /*0620*/  LDS R25, [R6+0xc00] ;  /* 0x000c000006197984 */ /* 0x000fe20000000800 */
[----:B-1----:R-:W-:-:S03]  /*0630*/  FFMA R22, R22, R9, R27 ;  /* 0x0000000916167223 */ /* 0x002fc6000000001b */
[----:B------:R-:W0:Y:S01]  /*0640*/  LDS.128 R12, [R7+0x60] ;  /* 0x00006000070c7984 */ /* 0x000e220000000c00 */
[----:B--2---:R-:W-:-:S03]  /*0650*/  FFMA R9, R23, R10, R22 ;  /* 0x0000000a17097223 */ /* 0x004fc60000000016 */
[----:B------:R-:W1:Y:S01]  /*0660*/  LDS R23, [R6+0xd00] ;  /* 0x000d000006177984 */ /* 0x000e620000000800 */
[----:B------:R-:W-:-:S03]  /*0670*/  FFMA R9, R26, R11, R9 ;  /* 0x0000000b1a097223 */ /* 0x000fc60000000009 */
[----:B------:R-:W2:Y:S01]  /*0680*/  LDS R22, [R6+0xd80] ;  /* 0x000d800006167984 */ /* 0x000ea20000000800 */
[----:B0-----:R-:W-:-:S03]  /*0690*/  FFMA R27, R12, R25, R9 ;  /* 0x000000190c1b7223 */ /* 0x001fc60000000009 */
[----:B------:R-:W-:Y:S01]  /*06a0*/  LDS R25, [R6+0xe00] ;  /* 0x000e000006197984 */ /* 0x000fe20000000800 */
[----:B------:R-:W-:-:S03]  /*06b0*/  FFMA R24, R24, R13, R27 ;  /* 0x0000000d18187223 */ /* 0x000fc6000000001b */
[----:B------:R-:W0:Y:S01]  /*06c0*/  LDS.128 R8, [R7+0x70] ;  /* 0x0000700007087984 */ /* 0x000e220000000c00 */
[----:B-1----:R-:W-:-:S03]  /*06d0*/  FFMA R23, R23, R14, R24 ;  /* 0x0000000e17177223 */ /* 0x002fc60000000018 */
[----:B------:R-:W1:Y:S01]  /*06e0*/  LDS R27, [R6+0xe80] ;  /* 0x000e8000061b7984 */ /* 0x000e620000000800 */
[----:B--2---:R-:W-:-:S03]  /*06f0*/  FFMA R15, R22, R15, R23 ;  /* 0x0000000f160f7223 */ /* 0x004fc60000000017 */
[----:B------:R-:W2:Y:S04]  /*0700*/  LDS R13, [R6+0xf00] ;  /* 0x000f0000060d7984 */ /* 0x000ea80000000800 */
[----:B------:R-:W3:Y:S01]  /*0710*/  LDS R12, [R6+0xf80] ;  /* 0x000f8000060c7984 */ /* 0x000ee20000000800 */
[----:B0-----:R-:W-:-:S04]  /*0720*/  FFMA R8, R8, R25, R15 ;  /* 0x0000001908087223 */ /* 0x001fc8000000000f */
[----:B-1----:R-:W-:-:S04]  /*0730*/  FFMA R8, R27, R9, R8 ;  /* 0x000000091b087223 */ /* 0x002fc80000000008 */
[----:B--2---:R-:W-:-:S04]  /*0740*/  FFMA R13, R13, R10, R8 ;  /* 0x0000000a0d0d7223 */ /* 0x004fc80000000008 */
[----:B---3--:R-:W-:Y:S01]  /*0750*/  FFMA R11, R12, R11, R13 ;  /* 0x0000000b0c0b7223 */ /* 0x008fe2000000000d */
[----:B------:R-:W-:Y:S06]  /*0760*/  BAR.SYNC.DEFER_BLOCKING 0x0 ;  /* 0x0000000000007b1d */ /* 0x000fec0000010000 */
[----:B------:R-:W-:Y:S05]  /*0770*/  BRA.U UP0, `(.L_x_8) ;  /* 0xfffffff900ac7547 */ /* 0x000fea000b83ffff */
.L_x_7:
[----:B------:R-:W0:Y:S01]  /*0780*/  LDCU UR8, c[0x0][0x384] ;  /* 0x00007080ff0877ac */ /* 0x000e220008000800 */
[----:B------:R-:W1:Y:S01]  /*0790*/  LDCU.64 UR6, c[0x0][0x3a8] ;  /* 0x00007500ff0677ac */ /* 0x000e620008000a00 */
[----:B0-----:R-:W-:Y:S02]  /*07a0*/  UIMAD UR4, UR4, UR8, UR5 ;  /* 0x00000008040472a4 */ /* 0x001fe4000f8e0205 */
[----:B----4-:R-:W-:-:S05]  /*07b0*/  IMAD R0, R3, UR8, R0 ;  /* 0x0000000803007c24 */ /* 0x010fca000f8e0200 */
[----:B------:R-:W-:-:S04]  /*07c0*/  IADD3 R0, P0, PT, R0, UR4, RZ ;  /* 0x0000000400007c10 */ /* 0x000fc8000ff1e0ff */
[----:B------:R-:W-:Y:S02]  /*07d0*/  IADD3.X R3, PT, PT, RZ, RZ, RZ, P0, !PT ;  /* 0x000000ffff037210 */ /* 0x000fe400007fe4ff */
[----:B-1----:R-:W-:-:S04]  /*07e0*/  LEA R2, P0, R0, UR6, 0x2 ;  /* 0x0000000600027c11 */ /* 0x002fc8000f8010ff */
[----:B------:R-:W-:-:S05]  /*07f0*/  LEA.HI.X R3, R0, UR7, R3, 0x2, P0 ;  /* 0x0000000700037c11 */ /* 0x000fca00080f1403 */
[----:B------:R-:W-:Y:S01]  /*0800*/  STG.E desc[UR12][R2.64], R11 ;  /* 0x0000000b02007986 */ /* 0x000fe2000c10190c */
[----:B------:R-:W-:Y:S05]  /*0810*/  EXIT ;  /* 0x000000000000794d */ /* 0x000fea0003800000 */
.L_x_9:
        /* <DEDUP_REMOVED lines=14> */
.L_x_22:


//--------------------- .text.sgemm_global_mem_coalesce --------------------------
	.section	.text.sgemm_global_mem_coalesce,"ax",@progbits
	.align	128
        .global         sgemm_global_mem_coalesce
        .type           sgemm_global_mem_coalesce,@function
        .size           sgemm_global_mem_coalesce,(.L_x_23 - sgemm_global_mem_coalesce)
        .other          sgemm_global_mem_coalesce,@"STO_CUDA_ENTRY STV_DEFAULT"
sgemm_global_mem_coalesce:
.text.sgemm_global_mem_coalesce:
[----:B------:R-:W-:Y:S01]  /*0000*/  LDC R1, c[0x0][0x37c] ;  /* 0x0000df00ff017b82 */ /* 0x000fe20000000800 */
[----:B------:R-:W0:Y:S07]  /*0010*/  S2R R0, SR_CTAID.X ;  /* 0x0000000000007919 */ /* 0x000e2e0000002500 */
[----:B------:R-:W1:Y:S01]  /*0020*/  LDC.64 R2, c[0x0][0x380] ;  /* 0x0000e000ff027b82 */ /* 0x000e620000000a00 */
[----:B------:R-:W0:Y:S01]  /*0030*/  S2R R5, SR_TID.X ;  /* 0x0000000000057919 */ /* 0x000e220000002100 */
[----:B------:R-:W2:Y:S01]  /*0040*/  S2R R19, SR_CTAID.Y ;  /* 0x0000000000137919 */ /* 0x000ea20000002600 */
[----:B------:R-:W2:Y:S01]  /*0050*/  S2R R4, SR_TID.Y ;  /* 0x0000000000047919 */ /* 0x000ea20000002200 */
[----:B0-----:R-:W-:-:S04]  /*0060*/  LEA R0, R0, R5, 0x5 ;  /* 0x0000000500007211 */ /* 0x001fc800078e28ff */
[----:B-1----:R-:W-:Y:S02]  /*0070*/  ISETP.GE.AND P0, PT, R0, R3, PT ;  /* 0x000000030000720c */ /* 0x002fe40003f06270 */
[----:B--2---:R-:W-:-:S04]  /*0080*/  LEA R19, R19, R4, 0x5 ;  /* 0x0000000413137211 */ /* 0x004fc800078e28ff */
[----:B------:R-:W-:-:S13]  /*0090*/  ISETP.GE.OR P0, PT, R19, R2, P0 ;  /* 0x000000021300720c */ /* 0x000fda0000706670 */
[----:B------:R-:W-:Y:S05]  /*00a0*/  @P0 EXIT ;  /* 0x000000000000094d */ /* 0x000fea0003800000 */
[----:B------:R-:W0:Y:S01]  /*00b0*/  LDC R2, c[0x0][0x388] ;  /* 0x0000e200ff027b82 */ /* 0x000e220000000800 */
[----:B------:R-:W1:Y:S01]  /*00c0*/  LDCU.64 UR4, c[0x0][0x358] ;  /* 0x00006b00ff0477ac */ /* 0x000e620008000a00 */
[----:B------:R-:W-:Y:S01]  /*00d0*/  HFMA2 R24, -RZ, RZ, 0, 0 ;  /* 0x00000000ff187431 */ /* 0x000fe200000001ff */
[----:B0-----:R-:W-:-:S13]  /*00e0*/  ISETP.GE.AND P0, PT, R2, 0x1, PT ;  /* 0x000000010200780c */ /* 0x001fda0003f06270 */
[----:B-1----:R-:W-:Y:S05]  /*00f0*/  @!P0 BRA `(.L_x_10) ;  /* 0x0000000400e08947 */ /* 0x002fea0003800000 */
[C---:B------:R-:W-:Y:S01]  /*0100*/  ISETP.GE.U32.AND P1, PT, R2.reuse, 0x8, PT ;  /* 0x000000080200780c */ /* 0x040fe20003f26070 */
[----:B------:R-:W-:Y:S01]  /*0110*/  IMAD R20, R19, R2, RZ ;  /* 0x0000000213147224 */ /* 0x000fe200078e02ff */
[----:B------:R-:W-:Y:S02]  /*0120*/  LOP3.LUT R27, R2, 0x7, RZ, 0xc0, !PT ;  /* 0x00000007021b7812 */ /* 0x000fe400078ec0ff */
[----:B------:R-:W-:Y:S02]  /*0130*/  MOV R24, RZ ;  /* 0x000000ff00187202 */ /* 0x000fe40000000f00 */
[----:B------:R-:W-:Y:S02]  /*0140*/  ISETP.NE.AND P0, PT, R27, RZ, PT ;  /* 0x000000ff1b00720c */ /* 0x000fe40003f05270 */
[----:B------:R-:W-:-:S05]  /*0150*/  MOV R21, RZ ;  /* 0x000000ff00157202 */ /* 0x000fca0000000f00 */
[----:B------:R-:W-:Y:S06]  /*0160*/  @!P1 BRA `(.L_x_11) ;  /* 0x0000000000c49947 */ /* 0x000fec0003800000 */
[----:B------:R-:W0:Y:S01]  /*0170*/  LDC.64 R4, c[0x0][0x390] ;  /* 0x0000e400ff047b82 */ /* 0x000e220000000a00 */
[----:B------:R-:W-:Y:S02]  /*0180*/  LOP3.LUT R21, R2, 0x7ffffff8, RZ, 0xc0, !PT ;  /* 0x7ffffff802157812 */ /* 0x000fe400078ec0ff */
[----:B------:R-:W-:Y:S02]  /*0190*/  MOV R24, RZ ;  /* 0x000000ff00187202 */ /* 0x000fe40000000f00 */
[----:B------:R-:W-:Y:S02]  /*01a0*/  MOV R18, R0 ;  /* 0x0000000000127202 */ /* 0x000fe40000000f00 */
[----:B------:R-:W-:Y:S01]  /*01b0*/  IADD3 R22, PT, PT, -R21, RZ, RZ ;  /* 0x000000ff15167210 */ /* 0x000fe20007ffe1ff */
[----:B0-----:R-:W-:-:S03]  /*01c0*/  IMAD.WIDE.U32 R4, R20, 0x4, R4 ;  /* 0x0000000414047825 */ /* 0x001fc600078e0004 */
[----:B------:R-:W-:-:S04]  /*01d0*/  IADD3 R6, P1, PT, R4, 0x10, RZ ;  /* 0x0000001004067810 */ /* 0x000fc80007f3e0ff */
[----:B------:R-:W-:-:S09]  /*01e0*/  IADD3.X R7, PT, PT, RZ, R5, RZ, P1, !PT ;  /* 0x00000005ff077210 */ /* 0x000fd20000ffe4ff */
.L_x_12:
[----:B------:R-:W0:Y:S01]  /*01f0*/  LDC.64 R16, c[0x0][0x398] ;  /* 0x0000e600ff107b82 */ /* 0x000e220000000a00 */
[----:B------:R-:W-:Y:S02]  /*0200*/  MOV R4, R6 ;  /* 0x0000000600047202 */ /* 0x000fe40000000f00 */
[----:B------:R-:W-:-:S05]  /*0210*/  MOV R5, R7 ;  /* 0x0000000700057202 */ /* 0x000fca0000000f00 */
[----:B------:R-:W2:Y:S04]  /*0220*/  LDG.E R25, desc[UR4][R4.64+-0x10] ;  /* 0xfffff00404197981 */ /* 0x000ea8000c1e1900 */
[----:B------:R-:W3:Y:S04]  /*0230*/  LDG.E R23, desc[UR4][R4.64+-0xc] ;  /* 0xfffff40404177981 */ /* 0x000ee8000c1e1900 */
[----:B------:R-:W4:Y:S04]  /*0240*/  LDG.E R29, desc[UR4][R4.64+-0x8] ;  /* 0xfffff804041d7981 */ /* 0x000f28000c1e1900 */
[----:B------:R-:W5:Y:S01]  /*0250*/  LDG.E R28, desc[UR4][R4.64+-0x4] ;  /* 0xfffffc04041c7981 */ /* 0x000f62000c1e1900 */
[----:B0-----:R-:W-:-:S05]  /*0260*/  IMAD.WIDE R16, R18, 0x4, R16 ;  /* 0x0000000412107825 */ /* 0x001fca00078e0210 */
[----:B------:R0:W2:Y:S01]  /*0270*/  LDG.E R26, desc[UR4][R16.64] ;  /* 0x00000004101a7981 */ /* 0x0000a2000c1e1900 */
[----:B------:R-:W-:-:S04]  /*0280*/  IMAD.WIDE R14, R3, 0x4, R16 ;  /* 0x00000004030e7825 */ /* 0x000fc800078e0210 */
[C---:B------:R-:W-:Y:S02]  /*0290*/  IMAD.WIDE R6, R3.reuse, 0x4, R14 ;  /* 0x0000000403067825 */ /* 0x040fe400078e020e */
[----:B------:R-:W3:Y:S02]  /*02a0*/  LDG.E R14, desc[UR4][R14.64] ;  /* 0x000000040e0e7981 */ /* 0x000ee4000c1e1900 */
[C---:B------:R-:W-:Y:S02]  /*02b0*/  IMAD.WIDE R10, R3.reuse, 0x4, R6 ;  /* 0x00000004030a7825 */ /* 0x040fe400078e0206 */
[----:B------:R-:W4:Y:S02]  /*02c0*/  LDG.E R6, desc[UR4][R6.64] ;  /* 0x0000000406067981 */ /* 0x000f24000c1e1900 */
[C---:B------:R-:W-:Y:S02]  /*02d0*/  IMAD.WIDE R8, R3.reuse, 0x4, R10 ;  /* 0x0000000403087825 */ /* 0x040fe400078e020a */
[----:B------:R-:W5:Y:S02]  /*02e0*/  LDG.E R10, desc[UR4][R10.64] ;  /* 0x000000040a0a7981 */ /* 0x000f64000c1e1900 */
[----:B------:R-:W-:-:S02]  /*02f0*/  IMAD.WIDE R12, R3, 0x4, R8 ;  /* 0x00000004030c7825 */ /* 0x000fc400078e0208 */
[----:B------:R-:W5:Y:S04]  /*0300*/  LDG.E R7, desc[UR4][R4.64] ;  /* 0x0000000404077981 */ /* 0x000f68000c1e1900 */
[----:B------:R-:W5:Y:S01]  /*0310*/  LDG.E R8, desc[UR4][R8.64] ;  /* 0x0000000408087981 */ /* 0x000f62000c1e1900 */
[----:B0-----:R-:W-:-:S03]  /*0320*/  IMAD.WIDE R16, R3, 0x4, R12 ;  /* 0x0000000403107825 */ /* 0x001fc600078e020c */
[----:B------:R-:W5:Y:S04]  /*0330*/  LDG.E R12, desc[UR4][R12.64] ;  /* 0x000000040c0c7981 */ /* 0x000f68000c1e1900 */
[----:B------:R-:W5:Y:S04]  /*0340*/  LDG.E R15, desc[UR4][R16.64] ;  /* 0x00000004100f7981 */ /* 0x000f68000c1e1900 */
[----:B------:R-:W5:Y:S04]  /*0350*/  LDG.E R9, desc[UR4][R4.64+0x4] ;  /* 0x0000040404097981 */ /* 0x000f68000c1e1900 */
[----:B------:R-:W5:Y:S01]  /*0360*/  LDG.E R11, desc[UR4][R4.64+0xc] ;  /* 0x00000c04040b7981 */ /* 0x000f62000c1e1900 */
[----:B--2---:R-:W-:Y:S01]  /*0370*/  FFMA R26, R25, R26, R24 ;  /* 0x0000001a191a7223 */ /* 0x004fe20000000018 */
[----:B------:R-:W-:-:S02]  /*0380*/  IMAD.WIDE R24, R3, 0x4, R16 ;  /* 0x0000000403187825 */ /* 0x000fc400078e0210 */
[----:B------:R-:W2:Y:S04]  /*0390*/  LDG.E R16, desc[UR4][R4.64+0x8] ;  /* 0x0000080404107981 */ /* 0x000ea8000c1e1900 */
[----:B------:R-:W2:Y:S01]  /*03a0*/  LDG.E R24, desc[UR4][R24.64] ;  /* 0x0000000418187981 */ /* 0x000ea2000c1e1900 */
[----:B---3--:R-:W-:Y:S01]  /*03b0*/  FFMA R14, R23, R14, R26 ;  /* 0x0000000e170e7223 */ /* 0x008fe2000000001a */
[----:B------:R-:W-:-:S03]  /*03c0*/  IADD3 R22, PT, PT, R22, 0x8, RZ ;  /* 0x0000000816167810 */ /* 0x000fc60007ffe0ff */
[----:B----4-:R-:W-:Y:S01]  /*03d0*/  FFMA R29, R29, R6, R14 ;  /* 0x000000061d1d7223 */ /* 0x010fe2000000000e */
[----:B------:R-:W-:-:S03]  /*03e0*/  ISETP.NE.AND P1, PT, R22, RZ, PT ;  /* 0x000000ff1600720c */ /* 0x000fc60003f25270 */
[----:B-----5:R-:W-:Y:S01]  /*03f0*/  FFMA R10, R28, R10, R29 ;  /* 0x0000000a1c0a7223 */ /* 0x020fe2000000001d */
[----:B------:R-:W-:-:S03]  /*0400*/  IADD3 R6, P2, PT, R4, 0x20, RZ ;  /* 0x0000002004067810 */ /* 0x000fc60007f5e0ff */
[----:B------:R-:W-:Y:S01]  /*0410*/  FFMA R8, R7, R8, R10 ;  /* 0x0000000807087223 */ /* 0x000fe2000000000a */
[----:B------:R-:W-:Y:S02]  /*0420*/  IADD3.X R7, PT, PT, RZ, R5, RZ, P2, !PT ;  /* 0x00000005ff077210 */ /* 0x000fe400017fe4ff */
[----:B------:R-:W-:Y:S01]  /*0430*/  LEA R18, R3, R18, 0x3 ;  /* 0x0000001203127211 */ /* 0x000fe200078e18ff */
[----:B------:R-:W-:-:S04]  /*0440*/  FFMA R9, R9, R12, R8 ;  /* 0x0000000c09097223 */ /* 0x000fc80000000008 */
[----:B--2---:R-:W-:-:S04]  /*0450*/  FFMA R16, R16, R15, R9 ;  /* 0x0000000f10107223 */ /* 0x004fc80000000009 */
[----:B------:R-:W-:Y:S01]  /*0460*/  FFMA R24, R11, R24, R16 ;  /* 0x000000180b187223 */ /* 0x000fe20000000010 */
[----:B------:R-:W-:Y:S06]  /*0470*/  @P1 BRA `(.L_x_12) ;  /* 0xfffffffc005c1947 */ /* 0x000fec000383ffff */
.L_x_11:
[----:B------:R-:W-:Y:S05]  /*0480*/  @!P0 BRA `(.L_x_10) ;  /* 0x0000000000fc8947 */ /* 0x000fea0003800000 */
[----:B------:R-:W-:Y:S02]  /*0490*/  ISETP.GE.U32.AND P1, PT, R27, 0x4, PT ;  /* 0x000000041b00780c */ /* 0x000fe40003f26070 */
[----:B------:R-:W-:-:S04]  /*04a0*/  LOP3.LUT R16, R2, 0x3, RZ, 0xc0, !PT ;  /* 0x0000000302107812 */ /* 0x000fc800078ec0ff */
[----:B------:R-:W-:-:S07]  /*04b0*/  ISETP.NE.AND P0, PT, R16, RZ, PT ;  /* 0x000000ff1000720c */ /* 0x000fce0003f05270 */
[----:B------:R-:W-:Y:S06]  /*04c0*/  @!P1 BRA `(.L_x_13) ;  /* 0x00000000006c9947 */ /* 0x000fec0003800000 */
[----:B------:R-:W0:Y:S01]  /*04d0*/  LDC.64 R6, c[0x0][0x398] ;  /* 0x0000e600ff067b82 */ /* 0x000e220000000a00 */
[----:B------:R-:W1:Y:S01]  /*04e0*/  LDCU.64 UR6, c[0x0][0x390] ;  /* 0x00007200ff0677ac */ /* 0x000e620008000a00 */
[----:B------:R-:W-:Y:S01]  /*04f0*/  IMAD R9, R21, R3, R0 ;  /* 0x0000000315097224 */ /* 0x000fe200078e0200 */
[CC--:B------:R-:W-:Y:S02]  /*0500*/  IADD3 R5, PT, PT, R20.reuse, R21.reuse, RZ ;  /* 0x0000001514057210 */ /* 0x0c0fe40007ffe0ff */
[----:B------:R-:W-:-:S03]  /*0510*/  IADD3 R10, P1, PT, R20, R21, RZ ;  /* 0x00000015140a7210 */ /* 0x000fc60007f3e0ff */
[----:B------:R-:W2:Y:S01]  /*0520*/  LDC.64 R14, c[0x0][0x390] ;  /* 0x0000e400ff0e7b82 */ /* 0x000ea20000000a00 */
[----:B0-----:R-:W-:-:S04]  /*0530*/  IMAD.WIDE R6, R9, 0x4, R6 ;  /* 0x0000000409067825 */ /* 0x001fc800078e0206 */
[----:B------:R-:W-:Y:S02]  /*0540*/  IMAD.WIDE R8, R3, 0x4, R6 ;  /* 0x0000000403087825 */ /* 0x000fe400078e0206 */
[----:B------:R-:W3:Y:S02]  /*0550*/  LDG.E R6, desc[UR4][R6.64] ;  /* 0x0000000406067981 */ /* 0x000ee4000c1e1900 */
[----:B--2---:R-:W-:Y:S01]  /*0560*/  IMAD.WIDE.U32 R14, R5, 0x4, R14 ;  /* 0x00000004050e7825 */ /* 0x004fe200078e000e */
[----:B------:R-:W-:Y:S02]  /*0570*/  IADD3.X R5, PT, PT, RZ, RZ, RZ, P1, !PT ;  /* 0x000000ffff057210 */ /* 0x000fe40000ffe4ff */
[----:B-1----:R-:W-:-:S03]  /*0580*/  LEA R4, P1, R10, UR6, 0x2 ;  /* 0x000000060a047c11 */ /* 0x002fc6000f8210ff */
[----:B------:R-:W3:Y:S01]  /*0590*/  LDG.E R15, desc[UR4][R14.64] ;  /* 0x000000040e0f7981 */ /* 0x000ee2000c1e1900 */
[----:B------:R-:W-:Y:S01]  /*05a0*/  LEA.HI.X R5, R10, UR7, R5, 0x2, P1 ;  /* 0x000000070a057c11 */ /* 0x000fe200088f1405 */
[C---:B------:R-:W-:Y:S02]  /*05b0*/  IMAD.WIDE R10, R3.reuse, 0x4, R8 ;  /* 0x00000004030a7825 */ /* 0x040fe400078e0208 */
[----:B------:R-:W2:Y:S04]  /*05c0*/  LDG.E R8, desc[UR4][R8.64] ;  /* 0x0000000408087981 */ /* 0x000ea8000c1e1900 */
[----:B------:R-:W2:Y:S01]  /*05d0*/  LDG.E R17, desc[UR4][R4.64+0x4] ;  /* 0x0000040404117981 */ /* 0x000ea2000c1e1900 */
[----:B------:R-:W-:-:S03]  /*05e0*/  IMAD.WIDE R12, R3, 0x4, R10 ;  /* 0x00000004030c7825 */ /* 0x000fc600078e020a */
[----:B------:R-:W4:Y:S04]  /*05f0*/  LDG.E R22, desc[UR4][R10.64] ;  /* 0x000000040a167981 */ /* 0x000f28000c1e1900 */
[----:B------:R-:W4:Y:S04]  /*0600*/  LDG.E R18, desc[UR4][R4.64+0x8] ;  /* 0x0000080404127981 */ /* 0x000f28000c1e1900 */
[----:B------:R-:W5:Y:S04]  /*0610*/  LDG.E R26, desc[UR4][R4.64+0xc] ;  /* 0x00000c04041a7981 */ /* 0x000f68000c1e1900 */
[----:B------:R-:W5:Y:S01]  /*0620*/  LDG.E R12, desc[UR4][R12.64] ;  /* 0x000000040c0c7981 */ /* 0x000f62000c1e1900 */
[----:B------:R-:W-:Y:S01]  /*0630*/  IADD3 R21, PT, PT, R21, 0x4, RZ ;  /* 0x0000000415157810 */ /* 0x000fe20007ffe0ff */
[----:B---3--:R-:W-:-:S04]  /*0640*/  FFMA R24, R15, R6, R24 ;  /* 0x000000060f187223 */ /* 0x008fc80000000018 */
[----:B--2---:R-:W-:-:S04]  /*0650*/  FFMA R17, R17, R8, R24 ;  /* 0x0000000811117223 */ /* 0x004fc80000000018 */
[----:B----4-:R-:W-:-:S04]  /*0660*/  FFMA R17, R18, R22, R17 ;  /* 0x0000001612117223 */ /* 0x010fc80000000011 */
[----:B-----5:R-:W-:-:S07]  /*0670*/  FFMA R24, R26, R12, R17 ;  /* 0x0000000c1a187223 */ /* 0x020fce0000000011 */
.L_x_13:
[----:B------:R-:W-:Y:S05]  /*0680*/  @!P0 BRA `(.L_x_10) ;  /* 0x00000000007c8947 */ /* 0x000fea0003800000 */
[----:B------:R-:W-:Y:S01]  /*0690*/  ISETP.NE.AND P1, PT, R16, 0x1, PT ;  /* 0x000000011000780c */ /* 0x000fe20003f25270 */
[----:B------:R-:W0:Y:S01]  /*06a0*/  LDC.64 R12, c[0x0][0x390] ;  /* 0x0000e400ff0c7b82 */ /* 0x000e220000000a00 */
[----:B------:R-:W-:-:S04]  /*06b0*/  LOP3.LUT R2, R2, 0x1, RZ, 0xc0, !PT ;  /* 0x0000000102027812 */ /* 0x000fc800078ec0ff */
[----:B------:R-:W-:-:S03]  /*06c0*/  ISETP.NE.U32.AND P0, PT, R2, 0x1, PT ;  /* 0x000000010200780c */ /* 0x000fc60003f05070 */
[----:B------:R-:W1:Y:S04]  /*06d0*/  LDC.64 R10, c[0x0][0x398] ;  /* 0x0000e600ff0a7b82 */ /* 0x000e680000000a00 */
[CC--:B------:R-:W-:Y:S02]  /*06e0*/  @P1 IADD3 R15, PT, PT, R20.reuse, R21.reuse, RZ ;  /* 0x00000015140f1210 */ /* 0x0c0fe40007ffe0ff */
[----:B------:R-:W-:Y:S02]  /*06f0*/  @P1 IADD3 R2, P2, PT, R20, R21, RZ ;  /* 0x0000001514021210 */ /* 0x000fe40007f5e0ff */
[----:B------:R-:W2:Y:S02]  /*0700*/  @P1 LDC.64 R4, c[0x0][0x390] ;  /* 0x0000e400ff041b82 */ /* 0x000ea40000000a00 */
[----:B------:R-:W-:-:S06]  /*0710*/  @P1 IADD3.X R14, PT, PT, RZ, RZ, RZ, P2, !PT ;  /* 0x000000ffff0e1210 */ /* 0x000fcc00017fe4ff */
[----:B------:R-:W3:Y:S01]  /*0720*/  LDC.64 R6, c[0x0][0x390] ;  /* 0x0000e400ff067b82 */ /* 0x000ee20000000a00 */
[----:B0-----:R-:W-:-:S04]  /*0730*/  @P1 IMAD.WIDE.U32 R12, R15, 0x4, R12 ;  /* 0x000000040f0c1825 */ /* 0x001fc800078e000c */
[C---:B------:R-:W-:Y:S01]  /*0740*/  @P1 IMAD R15, R21.reuse, R3, R0 ;  /* 0x00000003150f1224 */ /* 0x040fe200078e0200 */
[----:B------:R-:W-:Y:S01]  /*0750*/  @P1 IADD3 R21, PT, PT, R21, 0x2, RZ ;  /* 0x0000000215151810 */ /* 0x000fe20007ffe0ff */
[----:B------:R-:W4:Y:S01]  /*0760*/  @P1 LDG.E R13, desc[UR4][R12.64] ;  /* 0x000000040c0d1981 */ /* 0x000f22000c1e1900 */
[----:B------:R-:W0:Y:S01]  /*0770*/  LDC.64 R8, c[0x0][0x398] ;  /* 0x0000e600ff087b82 */ /* 0x000e220000000a00 */
[----:B-1----:R-:W-:Y:S01]  /*0780*/  @P1 IMAD.WIDE R10, R15, 0x4, R10 ;  /* 0x000000040f0a1825 */ /* 0x002fe200078e020a */
[----:B------:R-:W-:Y:S02]  /*0790*/  @!P0 IADD3 R17, PT, PT, R20, R21, RZ ;  /* 0x0000001514118210 */ /* 0x000fe40007ffe0ff */
[----:B--2---:R-:W-:Y:S01]  /*07a0*/  @P1 LEA R4, P2, R2, R4, 0x2 ;  /* 0x0000000402041211 */ /* 0x004fe200078410ff */
[----:B------:R-:W-:-:S03]  /*07b0*/  @!P0 IMAD R21, R21, R3, R0 ;  /* 0x0000000315158224 */ /* 0x000fc600078e0200 */
[----:B------:R-:W-:Y:S01]  /*07c0*/  @P1 LEA.HI.X R5, R2, R5, R14, 0x2, P2 ;  /* 0x0000000502051211 */ /* 0x000fe200010f140e */
[----:B------:R-:W-:Y:S01]  /*07d0*/  @P1 IMAD.WIDE R14, R3, 0x4, R10 ;  /* 0x00000004030e1825 */ /* 0x000fe200078e020a */
[----:B------:R-:W4:Y:S03]  /*07e0*/  @P1 LDG.E R2, desc[UR4][R10.64] ;  /* 0x000000040a021981 */ /* 0x000f26000c1e1900 */
[----:B---3--:R-:W-:Y:S01]  /*07f0*/  @!P0 IMAD.WIDE.U32 R6, R17, 0x4, R6 ;  /* 0x0000000411068825 */ /* 0x008fe200078e0006 */
[----:B------:R-:W2:Y:S04]  /*0800*/  @P1 LDG.E R5, desc[UR4][R4.64+0x4] ;  /* 0x0000040404051981 */ /* 0x000ea8000c1e1900 */
[----:B------:R-:W2:Y:S01]  /*0810*/  @P1 LDG.E R14, desc[UR4][R14.64] ;  /* 0x000000040e0e1981 */ /* 0x000ea2000c1e1900 */
[----:B0-----:R-:W-:-:S03]  /*0820*/  @!P0 IMAD.WIDE R8, R21, 0x4, R8 ;  /* 0x0000000415088825 */ /* 0x001fc600078e0208 */
[----:B------:R-:W3:Y:S04]  /*0830*/  @!P0 LDG.E R7, desc[UR4][R6.64] ;  /* 0x0000000406078981 */ /* 0x000ee8000c1e1900 */
[----:B------:R-:W3:Y:S01]  /*0840*/  @!P0 LDG.E R8, desc[UR4][R8.64] ;  /* 0x0000000408088981 */ /* 0x000ee2000c1e1900 */
[----:B----4-:R-:W-:-:S04]  /*0850*/  @P1 FFMA R2, R13, R2, R24 ;  /* 0x000000020d021223 */ /* 0x010fc80000000018 */
[----:B--2---:R-:W-:-:S04]  /*0860*/  @P1 FFMA R24, R5, R14, R2 ;  /* 0x0000000e05181223 */ /* 0x004fc80000000002 */
[----:B---3--:R-:W-:-:S07]  /*0870*/  @!P0 FFMA R24, R7, R8, R24 ;  /* 0x0000000807188223 */ /* 0x008fce0000000018 */
.L_x_10:
[----:B------:R-:W0:Y:S01]  /*0880*/  LDC.64 R4, c[0x0][0x3a8] ;  /* 0x0000ea00ff047b82 */ /* 0x000e220000000a00 */
[----:B------:R-:W-:-:S04]  /*0890*/  IMAD R3, R19, R3, R0 ;  /* 0x0000000313037224 */ /* 0x000fc800078e0200 */
[----:B0-----:R-:W-:-:S05]  /*08a0*/  IMAD.WIDE R2, R3, 0x4, R4 ;  /* 0x0000000403027825 */ /* 0x001fca00078e0204 */
[----:B------:R-:W-:Y:S01]  /*08b0*/  STG.E desc[UR4][R2.64], R24 ;  /* 0x0000001802007986 */ /* 0x000fe2000c101904 */
[----:B------:R-:W-:Y:S05]  /*08c0*/  EXIT ;  /* 0x000000000000794d */ /* 0x000fea0003800000 */
.L_x_14:
        /* <DEDUP_REMOVED lines=11> */
.L_x_23:


//--------------------- .text.sgemm_naive         --------------------------
	.section	.text.sgemm_naive,"ax",@progbits
	.align	128
        .global         sgemm_naive
        .type           sgemm_naive,@function
        .size           sgemm_naive,(.L_x_24 - sgemm_naive)
        .other          sgemm_naive,@"STO_CUDA_ENTRY STV_DEFAULT"
sgemm_naive:
.text.sgemm_naive:
[----:B------:R-:W-:Y:S01]  /*0000*/  LDC R1, c[0x0][0x37c] ;  /* 0x0000df00ff017b82 */ /* 0x000fe20000000800 */
[----:B------:R-:W0:Y:S07]  /*0010*/  S2R R8, SR_TID.X ;  /* 0x0000000000087919 */ /* 0x000e2e0000002100 */
[----:B------:R-:W1:Y:S01]  /*0020*/  S2UR UR4, SR_CTAID.X ;  /* 0x00000000000479c3 */ /* 0x000e620000002500 */
[----:B------:R-:W1:Y:S01]  /*0030*/  LDCU UR5, c[0x0][0x360] ;  /* 0x00006c00ff0577ac */ /* 0x000e620008000800 */
[----:B------:R-:W2:Y:S06]  /*0040*/  S2R R2, SR_TID.Y ;  /* 0x0000000000027919 */ /* 0x000eac0000002200 */
[----:B------:R-:W2:Y:S08]  /*0050*/  S2UR UR6, SR_CTAID.Y ;  /* 0x00000000000679c3 */ /* 0x000eb00000002600 */
[----:B------:R-:W2:Y:S08]  /*0060*/  LDC R3, c[0x0][0x364] ;  /* 0x0000d900ff037b82 */ /* 0x000eb00000000800 */
[----:B------:R-:W3:Y:S01]  /*0070*/  LDC.64 R4, c[0x0][0x380] ;  /* 0x0000e000ff047b82 */ /* 0x000ee20000000a00 */
[----:B-1----:R-:W-:-:S06]  /*0080*/  UIMAD UR4, UR4, UR5, URZ ;  /* 0x00000005040472a4 */ /* 0x002fcc000f8e02ff */
[----:B0-----:R-:W-:Y:S01]  /*0090*/  IADD3 R0, PT, PT, R8, UR4, RZ ;  /* 0x0000000408007c10 */ /* 0x001fe2000fffe0ff */
[----:B--2---:R-:W-:-:S03]  /*00a0*/  IMAD R3, R3, UR6, R2 ;  /* 0x0000000603037c24 */ /* 0x004fc6000f8e0202 */
[----:B---3--:R-:W-:-:S04]  /*00b0*/  ISETP.GE.U32.AND P0, PT, R0, R5, PT ;  /* 0x000000050000720c */ /* 0x008fc80003f06070 */
[----:B------:R-:W-:-:S13]  /*00c0*/  ISETP.GE.U32.OR P0, PT, R3, R4, P0 ;  /* 0x000000040300720c */ /* 0x000fda0000706470 */
[----:B------:R-:W-:Y:S05]  /*00d0*/  @P0 EXIT ;  /* 0x000000000000094d */ /* 0x000fea0003800000 */
[----:B------:R-:W0:Y:S01]  /*00e0*/  LDC R2, c[0x0][0x388] ;  /* 0x0000e200ff027b82 */ /* 0x000e220000000800 */
[----:B------:R-:W1:Y:S01]  /*00f0*/  LDCU.64 UR6, c[0x0][0x358] ;  /* 0x00006b00ff0677ac */ /* 0x000e620008000a00 */
[----:B------:R-:W-:Y:S01]  /*0100*/  HFMA2 R25, -RZ, RZ, 0, 0 ;  /* 0x00000000ff197431 */ /* 0x000fe200000001ff */
[----:B0-----:R-:W-:-:S13]  /*0110*/  ISETP.GE.AND P0, PT, R2, 0x1, PT ;  /* 0x000000010200780c */ /* 0x001fda0003f06270 */
[----:B-1----:R-:W-:Y:S05]  /*0120*/  @!P0 BRA `(.L_x_15) ;  /* 0x0000000800448947 */ /* 0x002fea0003800000 */
[C---:B------:R-:W-:Y:S02]  /*0130*/  ISETP.GE.U32.AND P1, PT, R2.reuse, 0x8, PT ;  /* 0x000000080200780c */ /* 0x040fe40003f26070 */
[----:B------:R-:W-:Y:S02]  /*0140*/  LOP3.LUT R6, R2, 0x7, RZ, 0xc0, !PT ;  /* 0x0000000702067812 */ /* 0x000fe400078ec0ff */
[----:B------:R-:W-:Y:S02]  /*0150*/  MOV R25, RZ ;  /* 0x000000ff00197202 */ /* 0x000fe40000000f00 */
[----:B------:R-:W-:Y:S02]  /*0160*/  ISETP.NE.AND P0, PT, R6, RZ, PT ;  /* 0x000000ff0600720c */ /* 0x000fe40003f05270 */
[----:B------:R-:W-:-:S05]  /*0170*/  MOV R7, RZ ;  /* 0x000000ff00077202 */ /* 0x000fca0000000f00 */
[----:B------:R-:W-:Y:S06]  /*0180*/  @!P1 BRA `(.L_x_16) ;  /* 0x0000000400249947 */ /* 0x000fec0003800000 */
[----:B------:R-:W-:Y:S01]  /*0190*/  LOP3.LUT R7, R2, 0x7ffffff8, RZ, 0xc0, !PT ;  /* 0x7ffffff802077812 */ /* 0x000fe200078ec0ff */
[C---:B------:R-:W-:Y:S01]  /*01a0*/  IMAD R10, R5.reuse, 0x3, R0 ;  /* 0x00000003050a7824 */ /* 0x040fe200078e0200 */
[C---:B------:R-:W-:Y:S01]  /*01b0*/  IADD3 R4, PT, PT, R5.reuse, UR4, R8 ;  /* 0x0000000405047c10 */ /* 0x040fe2000fffe008 */
[C-C-:B------:R-:W-:Y:S01]  /*01c0*/  IMAD R14, R5.reuse, 0x5, R0.reuse ;  /* 0x00000005050e7824 */ /* 0x140fe200078e0200 */
[CC--:B------:R-:W-:Y:S01]  /*01d0*/  LEA R8, R5.reuse, R0.reuse, 0x1 ;  /* 0x0000000005087211 */ /* 0x0c0fe200078e08ff */
[C-C-:B------:R-:W-:Y:S01]  /*01e0*/  IMAD R9, R5.reuse, 0x6, R0.reuse ;  /* 0x0000000605097824 */ /* 0x140fe200078e0200 */
[C---:B------:R-:W-:Y:S01]  /*01f0*/  LEA R12, R5.reuse, R0, 0x2 ;  /* 0x00000000050c7211 */ /* 0x040fe200078e10ff */
[----:B------:R-:W-:Y:S01]  /*0200*/  IMAD R11, R5, 0x7, R0 ;  /* 0x00000007050b7824 */ /* 0x000fe200078e0200 */
[----:B------:R-:W-:Y:S01]  /*0210*/  MOV R25, RZ ;  /* 0x000000ff00197202 */ /* 0x000fe20000000f00 */
[----:B------:R-:W-:Y:S01]  /*0220*/  IMAD R15, R3, R2, 0x3 ;  /* 0x00000003030f7424 */ /* 0x000fe200078e0202 */
[----:B------:R-:W-:-:S02]  /*0230*/  MOV R13, R0 ;  /* 0x00000000000d7202 */ /* 0x000fc40000000f00 */
[----:B------:R-:W-:-:S07]  /*0240*/  IADD3 R24, PT, PT, -R7, RZ, RZ ;  /* 0x000000ff07187210 */ /* 0x000fce0007ffe1ff */
.L_x_17:
[----:B------:R-:W0:Y:S01]  /*0250*/  LDC.64 R20, c[0x0][0x390] ;  /* 0x0000e400ff147b82 */ /* 0x000e220000000a00 */
[----:B------:R-:W-:-:S07]  /*0260*/  IADD3 R23, PT, PT, R15, -0x3, RZ ;  /* 0xfffffffd0f177810 */ /* 0x000fce0007ffe0ff */
[----:B------:R-:W1:Y:S01]  /*0270*/  LDC.64 R16, c[0x0][0x398] ;  /* 0x0000e600ff107b82 */ /* 0x000e620000000a00 */
[----:B0-----:R-:W-:-:S06]  /*0280*/  IMAD.WIDE.U32 R22, R23, 0x4, R20 ;  /* 0x0000000417167825 */ /* 0x001fcc00078e0014 */
[----:B------:R-:W2:Y:S01]  /*0290*/  LDG.E R22, desc[UR6][R22.64] ;  /* 0x0000000616167981 */ /* 0x000ea2000c1e1900 */
[----:B-1----:R-:W-:-:S06]  /*02a0*/  IMAD.WIDE.U32 R18, R13, 0x4, R16 ;  /* 0x000000040d127825 */ /* 0x002fcc00078e0010 */
[----:B------:R-:W2:Y:S01]  /*02b0*/  LDG.E R18, desc[UR6][R18.64] ;  /* 0x0000000612127981 */ /* 0x000ea2000c1e1900 */
[----:B------:R-:W-:Y:S01]  /*02c0*/  IADD3 R27, PT, PT, R15, -0x2, RZ ;  /* 0xfffffffe0f1b7810 */ /* 0x000fe20007ffe0ff */
[----:B------:R-:W-:-:S06]  /*02d0*/  IMAD.WIDE.U32 R28, R4, 0x4, R16 ;  /* 0x00000004041c7825 */ /* 0x000fcc00078e0010 */
[----:B------:R-:W3:Y:S01]  /*02e0*/  LDG.E R28, desc[UR6][R28.64] ;  /* 0x000000061c1c7981 */ /* 0x000ee2000c1e1900 */
[----:B--2---:R-:W-:Y:S01]  /*02f0*/  FFMA R25, R22, R18, R25 ;  /* 0x0000001216197223 */ /* 0x004fe20000000019 */
[----:B------:R-:W-:Y:S01]  /*0300*/  IMAD.WIDE.U32 R22, R27, 0x4, R20 ;  /* 0x000000041b167825 */ /* 0x000fe200078e0014 */
[----:B------:R-:W-:-:S05]  /*0310*/  IADD3 R27, PT, PT, R15, -0x1, RZ ;  /* 0xffffffff0f1b7810 */ /* 0x000fca0007ffe0ff */
[----:B------:R-:W-:Y:S01]  /*0320*/  IMAD.WIDE.U32 R26, R27, 0x4, R20 ;  /* 0x000000041b1a7825 */ /* 0x000fe200078e0014 */
[----:B------:R-:W3:Y:S04]  /*0330*/  LDG.E R22, desc[UR6][R22.64] ;  /* 0x0000000616167981 */ /* 0x000ee8000c1e1900 */
[----:B------:R0:W2:Y:S02]  /*0340*/  LDG.E R18, desc[UR6][R26.64] ;  /* 0x000000061a127981 */ /* 0x0000a4000c1e1900 */
[----:B0-----:R-:W-:-:S05]  /*0350*/  IMAD.WIDE.U32 R26, R8, 0x4, R16 ;  /* 0x00000004081a7825 */ /* 0x001fca00078e0010 */
[----:B------:R-:W2:Y:S01]  /*0360*/  LDG.E R19, desc[UR6][R26.64] ;  /* 0x000000061a137981 */ /* 0x000ea2000c1e1900 */
[----:B------:R-:W-:Y:S01]  /*0370*/  IADD3 R23, PT, PT, R15, 0x1, RZ ;  /* 0x000000010f177810 */ /* 0x000fe20007ffe0ff */
[----:B---3--:R-:W-:-:S04]  /*0380*/  FFMA R25, R22, R28, R25 ;  /* 0x0000001c16197223 */ /* 0x008fc80000000019 */
[----:B--2---:R-:W-:Y:S01]  /*0390*/  FFMA R25, R18, R19, R25 ;  /* 0x0000001312197223 */ /* 0x004fe20000000019 */
[----:B------:R-:W-:-:S05]  /*03a0*/  IMAD.WIDE.U32 R18, R15, 0x4, R20 ;  /* 0x000000040f127825 */ /* 0x000fca00078e0014 */
[----:B------:R0:W2:Y:S02]  /*03b0*/  LDG.E R28, desc[UR6][R18.64] ;  /* 0x00000006121c7981 */ /* 0x0000a4000c1e1900 */
[----:B0-----:R-:W-:-:S04]  /*03c0*/  IMAD.WIDE.U32 R18, R23, 0x4, R20 ;  /* 0x0000000417127825 */ /* 0x001fc800078e0014 */
[--C-:B------:R-:W-:Y:S02]  /*03d0*/  IMAD.WIDE.U32 R22, R10, 0x4, R16.reuse ;  /* 0x000000040a167825 */ /* 0x100fe400078e0010 */
[----:B------:R-:W3:Y:S04]  /*03e0*/  LDG.E R18, desc[UR6][R18.64] ;  /* 0x0000000612127981 */ /* 0x000ee8000c1e1900 */
[----:B------:R0:W2:Y:S02]  /*03f0*/  LDG.E R29, desc[UR6][R22.64] ;  /* 0x00000006161d7981 */ /* 0x0000a4000c1e1900 */
[----:B0-----:R-:W-:-:S05]  /*0400*/  IMAD.WIDE.U32 R22, R12, 0x4, R16 ;  /* 0x000000040c167825 */ /* 0x001fca00078e0010 */
[----:B------:R0:W3:Y:S01]  /*0410*/  LDG.E R26, desc[UR6][R22.64] ;  /* 0x00000006161a7981 */ /* 0x0000e2000c1e1900 */
[C---:B------:R-:W-:Y:S02]  /*0420*/  IADD3 R27, PT, PT, R15.reuse, 0x3, RZ ;  /* 0x000000030f1b7810 */ /* 0x040fe40007ffe0ff */
[C---:B0-----:R-:W-:Y:S01]  /*0430*/  IADD3 R23, PT, PT, R15.reuse, 0x4, RZ ;  /* 0x000000040f177810 */ /* 0x041fe20007ffe0ff */
[----:B--2---:R-:W-:Y:S01]  /*0440*/  FFMA R25, R28, R29, R25 ;  /* 0x0000001d1c197223 */ /* 0x004fe20000000019 */
[----:B------:R-:W-:-:S05]  /*0450*/  IADD3 R29, PT, PT, R15, 0x2, RZ ;  /* 0x000000020f1d7810 */ /* 0x000fca0007ffe0ff */
[----:B------:R-:W-:-:S06]  /*0460*/  IMAD.WIDE.U32 R28, R29, 0x4, R20 ;  /* 0x000000041d1c7825 */ /* 0x000fcc00078e0014 */
[----:B------:R-:W2:Y:S01]  /*0470*/  LDG.E R28, desc[UR6][R28.64] ;  /* 0x000000061c1c7981 */ /* 0x000ea2000c1e1900 */
[----:B---3--:R-:W-:Y:S01]  /*0480*/  FFMA R25, R18, R26, R25 ;  /* 0x0000001a12197223 */ /* 0x008fe20000000019 */
[----:B------:R-:W-:-:S04]  /*0490*/  IMAD.WIDE.U32 R18, R14, 0x4, R16 ;  /* 0x000000040e127825 */ /* 0x000fc800078e0010 */
[--C-:B------:R-:W-:Y:S02]  /*04a0*/  IMAD.WIDE.U32 R26, R27, 0x4, R20.reuse ;  /* 0x000000041b1a7825 */ /* 0x100fe400078e0014 */
[----:B------:R-:W2:Y:S02]  /*04b0*/  LDG.E R18, desc[UR6][R18.64] ;  /* 0x0000000612127981 */ /* 0x000ea4000c1e1900 */
[----:B------:R-:W-:Y:S02]  /*04c0*/  IMAD.WIDE.U32 R20, R23, 0x4, R20 ;  /* 0x0000000417147825 */ /* 0x000fe400078e0014 */
[----:B------:R-:W3:Y:S02]  /*04d0*/  LDG.E R26, desc[UR6][R26.64] ;  /* 0x000000061a1a7981 */ /* 0x000ee4000c1e1900 */
[--C-:B------:R-:W-:Y:S02]  /*04e0*/  IMAD.WIDE.U32 R22, R9, 0x4, R16.reuse ;  /* 0x0000000409167825 */ /* 0x100fe400078e0010 */
[----:B------:R-:W4:Y:S02]  /*04f0*/  LDG.E R20, desc[UR6][R20.64] ;  /* 0x0000000614147981 */ /* 0x000f24000c1e1900 */
[----:B------:R-:W-:-:S02]  /*0500*/  IMAD.WIDE.U32 R16, R11, 0x4, R16 ;  /* 0x000000040b107825 */ /* 0x000fc400078e0010 */
[----:B------:R-:W3:Y:S04]  /*0510*/  LDG.E R23, desc[UR6][R22.64] ;  /* 0x0000000616177981 */ /* 0x000ee8000c1e1900 */
[----:B------:R-:W4:Y:S01]  /*0520*/  LDG.E R16, desc[UR6][R16.64] ;  /* 0x0000000610107981 */ /* 0x000f22000c1e1900 */
[----:B------:R-:W-:-:S04]  /*0530*/  IADD3 R24, PT, PT, R24, 0x8, RZ ;  /* 0x0000000818187810 */ /* 0x000fc80007ffe0ff */
[----:B------:R-:W-:Y:S02]  /*0540*/  ISETP.NE.AND P1, PT, R24, RZ, PT ;  /* 0x000000ff1800720c */ /* 0x000fe40003f25270 */
[----:B------:R-:W-:Y:S02]  /*0550*/  IADD3 R15, PT, PT, R15, 0x8, RZ ;  /* 0x000000080f0f7810 */ /* 0x000fe40007ffe0ff */
[C---:B------:R-:W-:Y:S02]  /*0560*/  LEA R4, R5.reuse, R4, 0x3 ;  /* 0x0000000405047211 */ /* 0x040fe400078e18ff */
[C---:B------:R-:W-:Y:S02]  /*0570*/  LEA R8, R5.reuse, R8, 0x3 ;  /* 0x0000000805087211 */ /* 0x040fe400078e18ff */
[C---:B------:R-:W-:Y:S02]  /*0580*/  LEA R10, R5.reuse, R10, 0x3 ;  /* 0x0000000a050a7211 */ /* 0x040fe400078e18ff */
[----:B------:R-:W-:-:S02]  /*0590*/  LEA R12, R5, R12, 0x3 ;  /* 0x0000000c050c7211 */ /* 0x000fc400078e18ff */
[C---:B------:R-:W-:Y:S02]  /*05a0*/  LEA R14, R5.reuse, R14, 0x3 ;  /* 0x0000000e050e7211 */ /* 0x040fe400078e18ff */
[C---:B------:R-:W-:Y:S02]  /*05b0*/  LEA R9, R5.reuse, R9, 0x3 ;  /* 0x0000000905097211 */ /* 0x040fe400078e18ff */
[C---:B------:R-:W-:Y:S02]  /*05c0*/  LEA R11, R5.reuse, R11, 0x3 ;  /* 0x0000000b050b7211 */ /* 0x040fe400078e18ff */
[----:B------:R-:W-:Y:S01]  /*05d0*/  LEA R13, R5, R13, 0x3 ;  /* 0x0000000d050d7211 */ /* 0x000fe200078e18ff */
[----:B--2---:R-:W-:-:S04]  /*05e0*/  FFMA R25, R28, R18, R25 ;  /* 0x000000121c197223 */ /* 0x004fc80000000019 */
[----:B---3--:R-:W-:-:S04]  /*05f0*/  FFMA R25, R26, R23, R25 ;  /* 0x000000171a197223 */ /* 0x008fc80000000019 */
[----:B----4-:R-:W-:Y:S01]  /*0600*/  FFMA R25, R20, R16, R25 ;  /* 0x0000001014197223 */ /* 0x010fe20000000019 */
[----:B------:R-:W-:Y:S06]  /*0610*/  @P1 BRA `(.L_x_17) ;  /* 0xfffffffc000c1947 */ /* 0x000fec000383ffff */
.L_x_16:
[----:B------:R-:W-:Y:S05]  /*0620*/  @!P0 BRA `(.L_x_15) ;  /* 0x0000000400048947 */ /* 0x000fea0003800000 */
[----:B------:R-:W-:Y:S02]  /*0630*/  ISETP.GE.U32.AND P0, PT, R6, 0x4, PT ;  /* 0x000000040600780c */ /* 0x000fe40003f06070 */
[----:B------:R-:W-:-:S04]  /*0640*/  LOP3.LUT R24, R2, 0x3, RZ, 0xc0, !PT ;  /* 0x0000000302187812 */ /* 0x000fc800078ec0ff */
[----:B------:R-:W-:-:S07]  /*0650*/  ISETP.NE.AND P1, PT, R24, RZ, PT ;  /* 0x000000ff1800720c */ /* 0x000fce0003f25270 */
[----:B------:R-:W-:Y:S06]  /*0660*/  @!P0 BRA `(.L_x_18) ;  /* 0x00000000007c8947 */ /* 0x000fec0003800000 */
[----:B------:R-:W0:Y:S01]  /*0670*/  LDC.64 R8, c[0x0][0x398] ;  /* 0x0000e600ff087b82 */ /* 0x000e220000000a00 */
[----:B------:R-:W-:Y:S02]  /*0680*/  IMAD R13, R3, R2, R7 ;  /* 0x00000002030d7224 */ /* 0x000fe400078e0207 */
[----:B------:R-:W-:-:S03]  /*0690*/  IMAD R6, R7, R5, R0 ;  /* 0x0000000507067224 */ /* 0x000fc600078e0200 */
[C---:B------:R-:W-:Y:S02]  /*06a0*/  IADD3 R21, PT, PT, R13.reuse, 0x1, RZ ;  /* 0x000000010d157810 */ /* 0x040fe40007ffe0ff */
[----:B------:R-:W1:Y:S01]  /*06b0*/  LDC.64 R10, c[0x0][0x390] ;  /* 0x0000e400ff0a7b82 */ /* 0x000e620000000a00 */
[C---:B------:R-:W-:Y:S02]  /*06c0*/  IADD3 R15, PT, PT, R13.reuse, 0x2, RZ ;  /* 0x000000020d0f7810 */ /* 0x040fe40007ffe0ff */
[----:B------:R-:W-:Y:S01]  /*06d0*/  IADD3 R27, PT, PT, R13, 0x3, RZ ;  /* 0x000000030d1b7810 */ /* 0x000fe20007ffe0ff */
[C---:B0-----:R-:W-:Y:S01]  /*06e0*/  IMAD.WIDE.U32 R18, R6.reuse, 0x4, R8 ;  /* 0x0000000406127825 */ /* 0x041fe200078e0008 */
[----:B------:R-:W-:-:S04]  /*06f0*/  IADD3 R6, PT, PT, R6, R5, RZ ;  /* 0x0000000506067210 */ /* 0x000fc80007ffe0ff */
[CC--:B------:R-:W-:Y:S01]  /*0700*/  IADD3 R14, PT, PT, R6.reuse, R5.reuse, RZ ;  /* 0x00000005060e7210 */ /* 0x0c0fe20007ffe0ff */
[--C-:B-1----:R-:W-:Y:S01]  /*0710*/  IMAD.WIDE.U32 R22, R13, 0x4, R10.reuse ;  /* 0x000000040d167825 */ /* 0x102fe200078e000a */
[----:B------:R-:W2:Y:S03]  /*0720*/  LDG.E R18, desc[UR6][R18.64] ;  /* 0x0000000612127981 */ /* 0x000ea6000c1e1900 */
[----:B------:R-:W-:Y:S01]  /*0730*/  IMAD.WIDE.U32 R20, R21, 0x4, R10 ;  /* 0x0000000415147825 */ /* 0x000fe200078e000a */
[----:B------:R-:W2:Y:S03]  /*0740*/  LDG.E R4, desc[UR6][R22.64] ;  /* 0x0000000616047981 */ /* 0x000ea6000c1e1900 */
[----:B------:R-:W-:Y:S01]  /*0750*/  IMAD.WIDE.U32 R16, R6, 0x4, R8 ;  /* 0x0000000406107825 */ /* 0x000fe200078e0008 */
[----:B------:R-:W-:Y:S01]  /*0760*/  IADD3 R29, PT, PT, R14, R5, RZ ;  /* 0x000000050e1d7210 */ /* 0x000fe20007ffe0ff */
[----:B------:R-:W3:Y:S02]  /*0770*/  LDG.E R20, desc[UR6][R20.64] ;  /* 0x0000000614147981 */ /* 0x000ee4000c1e1900 */
[----:B------:R-:W-:-:S02]  /*0780*/  IMAD.WIDE.U32 R12, R15, 0x4, R10 ;  /* 0x000000040f0c7825 */ /* 0x000fc400078e000a */
[----:B------:R-:W3:Y:S02]  /*0790*/  LDG.E R17, desc[UR6][R16.64] ;  /* 0x0000000610117981 */ /* 0x000ee4000c1e1900 */
[----:B------:R-:W-:Y:S02]  /*07a0*/  IMAD.WIDE.U32 R14, R14, 0x4, R8 ;  /* 0x000000040e0e7825 */ /* 0x000fe400078e0008 */
[----:B------:R-:W4:Y:S02]  /*07b0*/  LDG.E R13, desc[UR6][R12.64] ;  /* 0x000000060c0d7981 */ /* 0x000f24000c1e1900 */
[----:B------:R-:W-:Y:S02]  /*07c0*/  IMAD.WIDE.U32 R10, R27, 0x4, R10 ;  /* 0x000000041b0a7825 */ /* 0x000fe400078e000a */
[----:B------:R-:W4:Y:S02]  /*07d0*/  LDG.E R14, desc[UR6][R14.64] ;  /* 0x000000060e0e7981 */ /* 0x000f24000c1e1900 */
[----:B------:R-:W-:-:S02]  /*07e0*/  IMAD.WIDE.U32 R8, R29, 0x4, R8 ;  /* 0x000000041d087825 */ /* 0x000fc400078e0008 */
[----:B------:R-:W5:Y:S04]  /*07f0*/  LDG.E R11, desc[UR6][R10.64] ;  /* 0x000000060a0b7981 */ /* 0x000f68000c1e1900 */
[----:B------:R-:W5:Y:S01]  /*0800*/  LDG.E R8, desc[UR6][R8.64] ;  /* 0x0000000608087981 */ /* 0x000f62000c1e1900 */
[----:B------:R-:W-:Y:S01]  /*0810*/  IADD3 R7, PT, PT, R7, 0x4, RZ ;  /* 0x0000000407077810 */ /* 0x000fe20007ffe0ff */
[----:B--2---:R-:W-:-:S04]  /*0820*/  FFMA R25, R4, R18, R25 ;  /* 0x0000001204197223 */ /* 0x004fc80000000019 */
[----:B---3--:R-:W-:-:S04]  /*0830*/  FFMA R20, R20, R17, R25 ;  /* 0x0000001114147223 */ /* 0x008fc80000000019 */
[----:B----4-:R-:W-:-:S04]  /*0840*/  FFMA R20, R13, R14, R20 ;  /* 0x0000000e0d147223 */ /* 0x010fc80000000014 */
[----:B-----5:R-:W-:-:S07]  /*0850*/  FFMA R25, R11, R8, R20 ;  /* 0x000000080b197223 */ /* 0x020fce0000000014 */
.L_x_18:
[----:B------:R-:W-:Y:S05]  /*0860*/  @!P1 BRA `(.L_x_15) ;  /* 0x0000000000749947 */ /* 0x000fea0003800000 */
[----:B------:R-:W0:Y:S01]  /*0870*/  LDC.64 R16, c[0x0][0x390] ;  /* 0x0000e400ff107b82 */ /* 0x000e220000000a00 */
[----:B------:R-:W-:Y:S02]  /*0880*/  ISETP.NE.AND P0, PT, R24, 0x1, PT ;  /* 0x000000011800780c */ /* 0x000fe40003f05270 */
[----:B------:R-:W-:-:S04]  /*0890*/  LOP3.LUT R4, R2, 0x1, RZ, 0xc0, !PT ;  /* 0x0000000102047812 */ /* 0x000fc800078ec0ff */
[----:B------:R-:W-:Y:S01]  /*08a0*/  ISETP.NE.U32.AND P1, PT, R4, 0x1, PT ;  /* 0x000000010400780c */ /* 0x000fe20003f25070 */
[----:B------:R-:W1:Y:S06]  /*08b0*/  LDC.64 R8, c[0x0][0x398] ;  /* 0x0000e600ff087b82 */ /* 0x000e6c0000000a00 */
[----:B------:R-:W-:Y:S02]  /*08c0*/  @P0 IMAD R15, R3, R2, R7 ;  /* 0x00000002030f0224 */ /* 0x000fe400078e0207 */
[----:B------:R-:W2:Y:S01]  /*08d0*/  LDC.64 R10, c[0x0][0x390] ;  /* 0x0000e400ff0a7b82 */ /* 0x000ea20000000a00 */
[C---:B------:R-:W-:Y:S01]  /*08e0*/  @P0 IMAD R14, R7.reuse, R5, R0 ;  /* 0x00000005070e0224 */ /* 0x040fe200078e0200 */
[----:B------:R-:W-:-:S02]  /*08f0*/  @P0 IADD3 R7, PT, PT, R7, 0x2, RZ ;  /* 0x0000000207070810 */ /* 0x000fc40007ffe0ff */
[C---:B------:R-:W-:Y:S02]  /*0900*/  @P0 IADD3 R21, PT, PT, R15.reuse, 0x1, RZ ;  /* 0x000000010f150810 */ /* 0x040fe40007ffe0ff */
[----:B------:R-:W-:Y:S02]  /*0910*/  @P0 IADD3 R23, PT, PT, R14, R5, RZ ;  /* 0x000000050e170210 */ /* 0x000fe40007ffe0ff */
[----:B------:R-:W3:Y:S01]  /*0920*/  LDC.64 R12, c[0x0][0x398] ;  /* 0x0000e600ff0c7b82 */ /* 0x000ee20000000a00 */
[----:B0-----:R-:W-:-:S04]  /*0930*/  @P0 IMAD.WIDE.U32 R18, R15, 0x4, R16 ;  /* 0x000000040f120825 */ /* 0x001fc800078e0010 */
[----:B------:R-:W-:Y:S01]  /*0940*/  @P0 IMAD.WIDE.U32 R16, R21, 0x4, R16 ;  /* 0x0000000415100825 */ /* 0x000fe200078e0010 */
[----:B------:R-:W4:Y:S03]  /*0950*/  @P0 LDG.E R4, desc[UR6][R18.64] ;  /* 0x0000000612040981 */ /* 0x000f26000c1e1900 */
[----:B-1----:R-:W-:Y:S02]  /*0960*/  @P0 IMAD.WIDE.U32 R14, R14, 0x4, R8 ;  /* 0x000000040e0e0825 */ /* 0x002fe400078e0008 */
[----:B------:R-:W5:Y:S02]  /*0970*/  @P0 LDG.E R17, desc[UR6][R16.64] ;  /* 0x0000000610110981 */ /* 0x000f64000c1e1900 */
[----:B------:R-:W-:Y:S02]  /*0980*/  @!P1 IMAD R21, R3, R2, R7 ;  /* 0x0000000203159224 */ /* 0x000fe400078e0207 */
[----:B------:R-:W-:Y:S01]  /*0990*/  @P0 IMAD.WIDE.U32 R8, R23, 0x4, R8 ;  /* 0x0000000417080825 */ /* 0x000fe200078e0008 */
[----:B------:R-:W4:Y:S03]  /*09a0*/  @P0 LDG.E R14, desc[UR6][R14.64] ;  /* 0x000000060e0e0981 */ /* 0x000f26000c1e1900 */
[----:B------:R-:W-:-:S02]  /*09b0*/  @!P1 IMAD R7, R7, R5, R0 ;  /* 0x0000000507079224 */ /* 0x000fc400078e0200 */
[----:B--2---:R-:W-:Y:S01]  /*09c0*/  @!P1 IMAD.WIDE.U32 R10, R21, 0x4, R10 ;  /* 0x00000004150a9825 */ /* 0x004fe200078e000a */
[----:B------:R-:W5:Y:S03]  /*09d0*/  @P0 LDG.E R8, desc[UR6][R8.64] ;  /* 0x0000000608080981 */ /* 0x000f66000c1e1900 */
[----:B---3--:R-:W-:Y:S02]  /*09e0*/  @!P1 IMAD.WIDE.U32 R12, R7, 0x4, R12 ;  /* 0x00000004070c9825 */ /* 0x008fe400078e000c */
[----:B------:R-:W2:Y:S04]  /*09f0*/  @!P1 LDG.E R10, desc[UR6][R10.64] ;  /* 0x000000060a0a9981 */ /* 0x000ea8000c1e1900 */
[----:B------:R-:W2:Y:S01]  /*0a00*/  @!P1 LDG.E R12, desc[UR6][R12.64] ;  /* 0x000000060c0c9981 */ /* 0x000ea2000c1e1900 */
[----:B----4-:R-:W-:-:S04]  /*0a10*/  @P0 FFMA R4, R4, R14, R25 ;  /* 0x0000000e04040223 */ /* 0x010fc80000000019 */
[----:B-----5:R-:W-:-:S04]  /*0a20*/  @P0 FFMA R25, R17, R8, R4 ;  /* 0x0000000811190223 */ /* 0x020fc80000000004 */
[----:B--2---:R-:W-:-:S07]  /*0a30*/  @!P1 FFMA R25, R10, R12, R25 ;  /* 0x0000000c0a199223 */ /* 0x004fce0000000019 */
.L_x_15:
[----:B------:R-:W0:Y:S01]  /*0a40*/  LDC.64 R6, c[0x0][0x3a8] ;  /* 0x0000ea00ff067b82 */ /* 0x000e220000000a00 */
[----:B------:R-:W-:-:S04]  /*0a50*/  IMAD R3, R3, R5, R0 ;  /* 0x0000000503037224 */ /* 0x000fc800078e0200 */
[----:B0-----:R-:W-:-:S05]  /*0a60*/  IMAD.WIDE.U32 R2, R3, 0x4, R6 ;  /* 0x0000000403027825 */ /* 0x001fca00078e0006 */
[----:B------:R-:W-:Y:S01]  /*0a70*/  STG.E desc[UR6][R2.64], R25 ;  /* 0x0000001902007986 */ /* 0x000fe2000c101906 */
[----:B------:R-:W-:Y:S05]  /*0a80*/  EXIT ;  /* 0x000000000000794d */ /* 0x000fea0003800000 */
.L_x_19:
        /* <DEDUP_REMOVED lines=15> */
.L_x_24:


//--------------------- .nv.shared.sgemm_shared_mem_block_async_overlap --------------------------
	.section	.nv.shared.sgemm_shared_mem_block_async_overlap,"aw",@nobits
	.sectionflags	@""
	.align	4
.nv.shared.sgemm_shared_mem_block_async_overlap:
	.zero		17408


//--------------------- .nv.shared.reserved.0     --------------------------
	.section	.nv.shared.reserved.0,"aw",@nobits
	.weak		__nv_reservedSMEM_offset_0_alias
	.size		__nv_reservedSMEM_offset_0_alias, 0, 64
	.other		__nv_reservedSMEM_offset_0_alias,@"STO_CUDA_RESERVED_SHARED STV_DEFAULT"
__nv_reservedSMEM_offset_0_alias:
	.zero		0
	.zero		64


//--------------------- .nv.shared.sgemm_shared_mem_block_async --------------------------
	.section	.nv.shared.sgemm_shared_mem_block_async,"aw",@nobits
	.sectionflags	@""
	.align	4
.nv.shared.sgemm_shared_mem_block_async:
	.zero		9216


//--------------------- .nv.shared.sgemm_shared_mem_block --------------------------
	.section	.nv.shared.sgemm_shared_mem_block,"aw",@nobits
	.sectionflags	@""
	.align	4
.nv.shared.sgemm_shared_mem_block:
	.zero		9216


//--------------------- .nv.constant0.sgemm_shared_mem_block_async_overlap --------------------------
	.section	.nv.constant0.sgemm_shared_mem_block_async_overlap,"a",@progbits
	.sectionflags	@""
	.align	4
.nv.constant0.sgemm_shared_mem_block_async_overlap:
	.zero		944


//--------------------- .nv.constant0.sgemm_shared_mem_block_async --------------------------
	.section	.nv.constant0.sgemm_shared_mem_block_async,"a",@progbits
	.sectionflags	@""
	.align	4
.nv.constant0.sgemm_shared_mem_block_async:
	.zero		944


//--------------------- .nv.constant0.sgemm_shared_mem_block --------------------------
	.section	.nv.constant0.sgemm_shared_mem_block,"a",@progbits
	.sectionflags	@""
	.align	4
.nv.constant0.sgemm_shared_mem_block:
	.zero		944


//--------------------- .nv.constant0.sgemm_global_mem_coalesce --------------------------
	.section	.nv.constant0.sgemm_global_mem_coalesce,"a",@progbits
	.sectionflags	@""
	.align	4
.nv.constant0.sgemm_global_mem_coalesce:
	.zero		944


//--------------------- .nv.constant0.sgemm_naive --------------------------
	.section	.nv.constant0.sgemm_naive,"a",@progbits
	.sectionflags	@""
	.align	4
.nv.constant0.sgemm_naive:
	.zero		944


//--------------------- SYMBOLS --------------------------

	.type		.nv.reservedSmem.offset0,@object
	.size		.nv.reservedSmem.offset0,0x4
	.type		.nv.reservedSmem.cap,@object
	.size		.nv.reservedSmem.cap,0x4
